	.target	sm_90a

	.elftype	@"ET_EXEC"


//--------------------- .note.nv.tkinfo           --------------------------
	.section	.note.nv.tkinfo,"",@"SHT_NOTE"
	.sectionflags	@"SHF_NOTE_NV_TKINFO"
	.tkinfo
        /*0018*/ 	.word	0x00000002
        /*0030*/ 	.string	""
        /*0030*/ 	.string	"ptxas"
        /*0030*/ 	.string	"Cuda compilation tools, release 13.0, V13.0.88"
        /*0030*/ 	.string	"Build cuda_13.0.r13.0/compiler.36424714_0"
        /*0030*/ 	.string	"-arch sm_90a -m 64 "



//--------------------- .note.nv.cuinfo           --------------------------
	.section	.note.nv.cuinfo,"",@"SHT_NOTE"
	.sectionflags	@"SHF_NOTE_NV_CUINFO"
        /*0018*/ 	.short	0x0002
        /*001a*/ 	.short	0x005a
        /*001c*/ 	.short	0x0082
	.zero		2


//--------------------- .nv.info                  --------------------------
	.section	.nv.info,"",@"SHT_CUDA_INFO"
	.align	4


	//----- nvinfo : EIATTR_REGCOUNT
	.align		4
        /*0000*/ 	.byte	0x04, 0x2f
        /*0002*/ 	.short	(.L_12 - .L_11)
	.align		4
.L_11:
        /*0004*/ 	.word	index@(_ZN7cutlass13device_kernelIN5flash19enable_sm80_to_sm89INS1_16FlashAttnFwdSm80INS1_25CollectiveMainloopFwdSm80ILi4ELi1ELb0EN4cute5tupleIJNS5_1CILi128EEENS7_ILi64EEES8_EEELi128ENS_6half_tEfNS_4arch4Sm80ELb1ELb0ELb0ELb1ELb0ELb1ELb1ELb0EEENS1_21CollectiveEpilogueFwdINS6_IJS8_S8_S9_EEENS6_IJNS7_ILi1EEESH_SH_EEESB_SD_Li128ELb1ELb1ELb0ELb0EEENS1_19SingleTileSchedulerILb1ELb0ELb1ELi128EEEEEEEEEvNT_6ParamsE)
        /*0008*/ 	.word	0x00000004


	//----- nvinfo : EIATTR_FRAME_SIZE
	.align		4
.L_12:
        /*000c*/ 	.byte	0x04, 0x11
        /*000e*/ 	.short	(.L_14 - .L_13)
	.align		4
.L_13:
        /*0010*/ 	.word	index@(_ZN7cutlass13device_kernelIN5flash19enable_sm80_to_sm89INS1_16FlashAttnFwdSm80INS1_25CollectiveMainloopFwdSm80ILi4ELi1ELb0EN4cute5tupleIJNS5_1CILi128EEENS7_ILi64EEES8_EEELi128ENS_6half_tEfNS_4arch4Sm80ELb1ELb0ELb0ELb1ELb0ELb1ELb1ELb0EEENS1_21CollectiveEpilogueFwdINS6_IJS8_S8_S9_EEENS6_IJNS7_ILi1EEESH_SH_EEESB_SD_Li128ELb1ELb1ELb0ELb0EEENS1_19SingleTileSchedulerILb1ELb0ELb1ELi128EEEEEEEEEvNT_6ParamsE)
        /*0014*/ 	.word	0x00000000


	//----- nvinfo : EIATTR_REGCOUNT
	.align		4
.L_14:
        /*0018*/ 	.byte	0x04, 0x2f
        /*001a*/ 	.short	(.L_16 - .L_15)
	.align		4
.L_15:
        /*001c*/ 	.word	index@(_ZN7cutlass13device_kernelIN5flash19enable_sm80_to_sm89INS1_16FlashAttnFwdSm80INS1_25CollectiveMainloopFwdSm80ILi4ELi1ELb0EN4cute5tupleIJNS5_1CILi128EEENS7_ILi64EEES8_EEELi128ENS_6half_tEfNS_4arch4Sm80ELb1ELb0ELb0ELb1ELb0ELb0ELb1ELb0EEENS1_21CollectiveEpilogueFwdINS6_IJS8_S8_S9_EEENS6_IJNS7_ILi1EEESH_SH_EEESB_SD_Li128ELb1ELb1ELb0ELb0EEENS1_19SingleTileSchedulerILb1ELb0ELb1ELi128EEEEEEEEEvNT_6ParamsE)
        /*0020*/ 	.word	0x00000004


	//----- nvinfo : EIATTR_FRAME_SIZE
	.align		4
.L_16:
        /*0024*/ 	.byte	0x04, 0x11
        /*0026*/ 	.short	(.L_18 - .L_17)
	.align		4
.L_17:
        /*0028*/ 	.word	index@(_ZN7cutlass13device_kernelIN5flash19enable_sm80_to_sm89INS1_16FlashAttnFwdSm80INS1_25CollectiveMainloopFwdSm80ILi4ELi1ELb0EN4cute5tupleIJNS5_1CILi128EEENS7_ILi64EEES8_EEELi128ENS_6half_tEfNS_4arch4Sm80ELb1ELb0ELb0ELb1ELb0ELb0ELb1ELb0EEENS1_21CollectiveEpilogueFwdINS6_IJS8_S8_S9_EEENS6_IJNS7_ILi1EEESH_SH_EEESB_SD_Li128ELb1ELb1ELb0ELb0EEENS1_19SingleTileSchedulerILb1ELb0ELb1ELi128EEEEEEEEEvNT_6ParamsE)
        /*002c*/ 	.word	0x00000000


	//----- nvinfo : EIATTR_REGCOUNT
	.align		4
.L_18:
        /*0030*/ 	.byte	0x04, 0x2f
        /*0032*/ 	.short	(.L_20 - .L_19)
	.align		4
.L_19:
        /*0034*/ 	.word	index@(_ZN7cutlass13device_kernelIN5flash19enable_sm80_to_sm89INS1_16FlashAttnFwdSm80INS1_25CollectiveMainloopFwdSm80ILi4ELi1ELb0EN4cute5tupleIJNS5_1CILi128EEENS7_ILi64EEES8_EEELi128ENS_6half_tEfNS_4arch4Sm80ELb1ELb0ELb0ELb0ELb0ELb0ELb1ELb0EEENS1_21CollectiveEpilogueFwdINS6_IJS8_S8_S9_EEENS6_IJNS7_ILi1EEESH_SH_EEESB_SD_Li128ELb0ELb1ELb0ELb0EEENS1_30DynamicPersistentTileSchedulerILi128ELi128ELb0ELb1ELb0EEEEEEEEEvNT_6ParamsE)
        /*0038*/ 	.word	0x00000004


	//----- nvinfo : EIATTR_FRAME_SIZE
	.align		4
.L_20:
        /*003c*/ 	.byte	0x04, 0x11
        /*003e*/ 	.short	(.L_22 - .L_21)
	.align		4
.L_21:
        /*0040*/ 	.word	index@(_ZN7cutlass13device_kernelIN5flash19enable_sm80_to_sm89INS1_16FlashAttnFwdSm80INS1_25CollectiveMainloopFwdSm80ILi4ELi1ELb0EN4cute5tupleIJNS5_1CILi128EEENS7_ILi64EEES8_EEELi128ENS_6half_tEfNS_4arch4Sm80ELb1ELb0ELb0ELb0ELb0ELb0ELb1ELb0EEENS1_21CollectiveEpilogueFwdINS6_IJS8_S8_S9_EEENS6_IJNS7_ILi1EEESH_SH_EEESB_SD_Li128ELb0ELb1ELb0ELb0EEENS1_30DynamicPersistentTileSchedulerILi128ELi128ELb0ELb1ELb0EEEEEEEEEvNT_6ParamsE)
        /*0044*/ 	.word	0x00000000


	//----- nvinfo : EIATTR_REGCOUNT
	.align		4
.L_22:
        /*0048*/ 	.byte	0x04, 0x2f
        /*004a*/ 	.short	(.L_24 - .L_23)
	.align		4
.L_23:
        /*004c*/ 	.word	index@(_ZN7cutlass13device_kernelIN5flash19enable_sm80_to_sm89INS1_16FlashAttnFwdSm80INS1_25CollectiveMainloopFwdSm80ILi4ELi1ELb0EN4cute5tupleIJNS5_1CILi128EEENS7_ILi48EEES8_EEELi128ENS_6half_tEfNS_4arch4Sm80ELb0ELb1ELb0ELb1ELb0ELb1ELb1ELb0EEENS1_21CollectiveEpilogueFwdINS6_IJS8_S8_S9_EEENS6_IJNS7_ILi1EEESH_SH_EEESB_SD_Li128ELb1ELb1ELb0ELb0EEENS1_19SingleTileSchedulerILb1ELb0ELb1ELi128EEEEEEEEEvNT_6ParamsE)
        /*0050*/ 	.word	0x00000004


	//----- nvinfo : EIATTR_FRAME_SIZE
	.align		4
.L_24:
        /*0054*/ 	.byte	0x04, 0x11
        /*0056*/ 	.short	(.L_26 - .L_25)
	.align		4
.L_25:
        /*0058*/ 	.word	index@(_ZN7cutlass13device_kernelIN5flash19enable_sm80_to_sm89INS1_16FlashAttnFwdSm80INS1_25CollectiveMainloopFwdSm80ILi4ELi1ELb0EN4cute5tupleIJNS5_1CILi128EEENS7_ILi48EEES8_EEELi128ENS_6half_tEfNS_4arch4Sm80ELb0ELb1ELb0ELb1ELb0ELb1ELb1ELb0EEENS1_21CollectiveEpilogueFwdINS6_IJS8_S8_S9_EEENS6_IJNS7_ILi1EEESH_SH_EEESB_SD_Li128ELb1ELb1ELb0ELb0EEENS1_19SingleTileSchedulerILb1ELb0ELb1ELi128EEEEEEEEEvNT_6ParamsE)
        /*005c*/ 	.word	0x00000000


	//----- nvinfo : EIATTR_REGCOUNT
	.align		4
.L_26:
        /*0060*/ 	.byte	0x04, 0x2f
        /*0062*/ 	.short	(.L_28 - .L_27)
	.align		4
.L_27:
        /*0064*/ 	.word	index@(_ZN7cutlass13device_kernelIN5flash19enable_sm80_to_sm89INS1_16FlashAttnFwdSm80INS1_25CollectiveMainloopFwdSm80ILi4ELi1ELb0EN4cute5tupleIJNS5_1CILi128EEENS7_ILi48EEES8_EEELi128ENS_6half_tEfNS_4arch4Sm80ELb0ELb1ELb0ELb1ELb0ELb0ELb1ELb0EEENS1_21CollectiveEpilogueFwdINS6_IJS8_S8_S9_EEENS6_IJNS7_ILi1EEESH_SH_EEESB_SD_Li128ELb1ELb1ELb0ELb0EEENS1_19SingleTileSchedulerILb1ELb0ELb1ELi128EEEEEEEEEvNT_6ParamsE)
        /*0068*/ 	.word	0x00000004


	//----- nvinfo : EIATTR_FRAME_SIZE
	.align		4
.L_28:
        /*006c*/ 	.byte	0x04, 0x11
        /*006e*/ 	.short	(.L_30 - .L_29)
	.align		4
.L_29:
        /*0070*/ 	.word	index@(_ZN7cutlass13device_kernelIN5flash19enable_sm80_to_sm89INS1_16FlashAttnFwdSm80INS1_25CollectiveMainloopFwdSm80ILi4ELi1ELb0EN4cute5tupleIJNS5_1CILi128EEENS7_ILi48EEES8_EEELi128ENS_6half_tEfNS_4arch4Sm80ELb0ELb1ELb0ELb1ELb0ELb0ELb1ELb0EEENS1_21CollectiveEpilogueFwdINS6_IJS8_S8_S9_EEENS6_IJNS7_ILi1EEESH_SH_EEESB_SD_Li128ELb1ELb1ELb0ELb0EEENS1_19SingleTileSchedulerILb1ELb0ELb1ELi128EEEEEEEEEvNT_6ParamsE)
        /*0074*/ 	.word	0x00000000


	//----- nvinfo : EIATTR_REGCOUNT
	.align		4
.L_30:
        /*0078*/ 	.byte	0x04, 0x2f
        /*007a*/ 	.short	(.L_32 - .L_31)
	.align		4
.L_31:
        /*007c*/ 	.word	index@(_ZN7cutlass13device_kernelIN5flash19enable_sm80_to_sm89INS1_16FlashAttnFwdSm80INS1_25CollectiveMainloopFwdSm80ILi4ELi1ELb0EN4cute5tupleIJNS5_1CILi128EEENS7_ILi48EEES8_EEELi128ENS_6half_tEfNS_4arch4Sm80ELb0ELb1ELb0ELb0ELb0ELb0ELb1ELb0EEENS1_21CollectiveEpilogueFwdINS6_IJS8_S8_S9_EEENS6_IJNS7_ILi1EEESH_SH_EEESB_SD_Li128ELb0ELb1ELb0ELb0EEENS1_19SingleTileSchedulerILb0ELb0ELb1ELi128EEEEEEEEEvNT_6ParamsE)
        /*0080*/ 	.word	0x00000004


	//----- nvinfo : EIATTR_FRAME_SIZE
	.align		4
.L_32:
        /*0084*/ 	.byte	0x04, 0x11
        /*0086*/ 	.short	(.L_34 - .L_33)
	.align		4
.L_33:
        /*0088*/ 	.word	index@(_ZN7cutlass13device_kernelIN5flash19enable_sm80_to_sm89INS1_16FlashAttnFwdSm80INS1_25CollectiveMainloopFwdSm80ILi4ELi1ELb0EN4cute5tupleIJNS5_1CILi128EEENS7_ILi48EEES8_EEELi128ENS_6half_tEfNS_4arch4Sm80ELb0ELb1ELb0ELb0ELb0ELb0ELb1ELb0EEENS1_21CollectiveEpilogueFwdINS6_IJS8_S8_S9_EEENS6_IJNS7_ILi1EEESH_SH_EEESB_SD_Li128ELb0ELb1ELb0ELb0EEENS1_19SingleTileSchedulerILb0ELb0ELb1ELi128EEEEEEEEEvNT_6ParamsE)
        /*008c*/ 	.word	0x00000000


	//----- nvinfo : EIATTR_REGCOUNT
	.align		4
.L_34:
        /*0090*/ 	.byte	0x04, 0x2f
        /*0092*/ 	.short	(.L_36 - .L_35)
	.align		4
.L_35:
        /*0094*/ 	.word	index@(_ZN7cutlass13device_kernelIN5flash19enable_sm80_to_sm89INS1_16FlashAttnFwdSm80INS1_25CollectiveMainloopFwdSm80ILi4ELi1ELb0EN4cute5tupleIJNS5_1CILi128EEENS7_ILi64EEES8_EEELi128ENS_6half_tEfNS_4arch4Sm80ELb0ELb0ELb0ELb1ELb0ELb1ELb1ELb0EEENS1_21CollectiveEpilogueFwdINS6_IJS8_S8_S9_EEENS6_IJNS7_ILi1EEESH_SH_EEESB_SD_Li128ELb1ELb1ELb0ELb0EEENS1_19SingleTileSchedulerILb1ELb0ELb1ELi128EEEEEEEEEvNT_6ParamsE)
        /*0098*/ 	.word	0x00000004


	//----- nvinfo : EIATTR_FRAME_SIZE
	.align		4
.L_36:
        /*009c*/ 	.byte	0x04, 0x11
        /*009e*/ 	.short	(.L_38 - .L_37)
	.align		4
.L_37:
        /*00a0*/ 	.word	index@(_ZN7cutlass13device_kernelIN5flash19enable_sm80_to_sm89INS1_16FlashAttnFwdSm80INS1_25CollectiveMainloopFwdSm80ILi4ELi1ELb0EN4cute5tupleIJNS5_1CILi128EEENS7_ILi64EEES8_EEELi128ENS_6half_tEfNS_4arch4Sm80ELb0ELb0ELb0ELb1ELb0ELb1ELb1ELb0EEENS1_21CollectiveEpilogueFwdINS6_IJS8_S8_S9_EEENS6_IJNS7_ILi1EEESH_SH_EEESB_SD_Li128ELb1ELb1ELb0ELb0EEENS1_19SingleTileSchedulerILb1ELb0ELb1ELi128EEEEEEEEEvNT_6ParamsE)
        /*00a4*/ 	.word	0x00000000


	//----- nvinfo : EIATTR_REGCOUNT
	.align		4
.L_38:
        /*00a8*/ 	.byte	0x04, 0x2f
        /*00aa*/ 	.short	(.L_40 - .L_39)
	.align		4
.L_39:
        /*00ac*/ 	.word	index@(_ZN7cutlass13device_kernelIN5flash19enable_sm80_to_sm89INS1_16FlashAttnFwdSm80INS1_25CollectiveMainloopFwdSm80ILi4ELi1ELb0EN4cute5tupleIJNS5_1CILi128EEENS7_ILi64EEES8_EEELi128ENS_6half_tEfNS_4arch4Sm80ELb0ELb0ELb0ELb1ELb0ELb0ELb1ELb0EEENS1_21CollectiveEpilogueFwdINS6_IJS8_S8_S9_EEENS6_IJNS7_ILi1EEESH_SH_EEESB_SD_Li128ELb1ELb1ELb0ELb0EEENS1_19SingleTileSchedulerILb1ELb0ELb1ELi128EEEEEEEEEvNT_6ParamsE)
        /*00b0*/ 	.word	0x00000004


	//----- nvinfo : EIATTR_FRAME_SIZE
	.align		4
.L_40:
        /*00b4*/ 	.byte	0x04, 0x11
        /*00b6*/ 	.short	(.L_42 - .L_41)
	.align		4
.L_41:
        /*00b8*/ 	.word	index@(_ZN7cutlass13device_kernelIN5flash19enable_sm80_to_sm89INS1_16FlashAttnFwdSm80INS1_25CollectiveMainloopFwdSm80ILi4ELi1ELb0EN4cute5tupleIJNS5_1CILi128EEENS7_ILi64EEES8_EEELi128ENS_6half_tEfNS_4arch4Sm80ELb0ELb0ELb0ELb1ELb0ELb0ELb1ELb0EEENS1_21CollectiveEpilogueFwdINS6_IJS8_S8_S9_EEENS6_IJNS7_ILi1EEESH_SH_EEESB_SD_Li128ELb1ELb1ELb0ELb0EEENS1_19SingleTileSchedulerILb1ELb0ELb1ELi128EEEEEEEEEvNT_6ParamsE)
        /*00bc*/ 	.word	0x00000000


	//----- nvinfo : EIATTR_REGCOUNT
	.align		4
.L_42:
        /*00c0*/ 	.byte	0x04, 0x2f
        /*00c2*/ 	.short	(.L_44 - .L_43)
	.align		4
.L_43:
        /*00c4*/ 	.word	index@(_ZN7cutlass13device_kernelIN5flash19enable_sm80_to_sm89INS1_16FlashAttnFwdSm80INS1_25CollectiveMainloopFwdSm80ILi4ELi1ELb0EN4cute5tupleIJNS5_1CILi128EEENS7_ILi64EEES8_EEELi128ENS_6half_tEfNS_4arch4Sm80ELb0ELb0ELb0ELb0ELb0ELb0ELb1ELb0EEENS1_21CollectiveEpilogueFwdINS6_IJS8_S8_S9_EEENS6_IJNS7_ILi1EEESH_SH_EEESB_SD_Li128ELb0ELb1ELb0ELb0EEENS1_19SingleTileSchedulerILb0ELb0ELb1ELi128EEEEEEEEEvNT_6ParamsE)
        /*00c8*/ 	.word	0x00000004


	//----- nvinfo : EIATTR_FRAME_SIZE
	.align		4
.L_44:
        /*00cc*/ 	.byte	0x04, 0x11
        /*00ce*/ 	.short	(.L_46 - .L_45)
	.align		4
.L_45:
        /*00d0*/ 	.word	index@(_ZN7cutlass13device_kernelIN5flash19enable_sm80_to_sm89INS1_16FlashAttnFwdSm80INS1_25CollectiveMainloopFwdSm80ILi4ELi1ELb0EN4cute5tupleIJNS5_1CILi128EEENS7_ILi64EEES8_EEELi128ENS_6half_tEfNS_4arch4Sm80ELb0ELb0ELb0ELb0ELb0ELb0ELb1ELb0EEENS1_21CollectiveEpilogueFwdINS6_IJS8_S8_S9_EEENS6_IJNS7_ILi1EEESH_SH_EEESB_SD_Li128ELb0ELb1ELb0ELb0EEENS1_19SingleTileSchedulerILb0ELb0ELb1ELi128EEEEEEEEEvNT_6ParamsE)
        /*00d4*/ 	.word	0x00000000


	//----- nvinfo : EIATTR_REGCOUNT
	.align		4
.L_46:
        /*00d8*/ 	.byte	0x04, 0x2f
        /*00da*/ 	.short	(.L_48 - .L_47)
	.align		4
.L_47:
        /*00dc*/ 	.word	index@(_ZN7cutlass13device_kernelIN5flash19enable_sm80_to_sm89INS1_16FlashAttnFwdSm80INS1_25CollectiveMainloopFwdSm80ILi8ELi1ELb1EN4cute5tupleIJNS5_1CILi128EEES8_S8_EEELi128ENS_6half_tEfNS_4arch4Sm80ELb1ELb0ELb0ELb1ELb0ELb1ELb1ELb0EEENS1_21CollectiveEpilogueFwdIS9_NS6_IJNS7_ILi1EEESF_SF_EEESA_SC_Li256ELb1ELb1ELb0ELb0EEENS1_19SingleTileSchedulerILb1ELb0ELb1ELi128EEEEEEEEEvNT_6ParamsE)
        /*00e0*/ 	.word	0x00000004


	//----- nvinfo : EIATTR_FRAME_SIZE
	.align		4
.L_48:
        /*00e4*/ 	.byte	0x04, 0x11
        /*00e6*/ 	.short	(.L_50 - .L_49)
	.align		4
.L_49:
        /*00e8*/ 	.word	index@(_ZN7cutlass13device_kernelIN5flash19enable_sm80_to_sm89INS1_16FlashAttnFwdSm80INS1_25CollectiveMainloopFwdSm80ILi8ELi1ELb1EN4cute5tupleIJNS5_1CILi128EEES8_S8_EEELi128ENS_6half_tEfNS_4arch4Sm80ELb1ELb0ELb0ELb1ELb0ELb1ELb1ELb0EEENS1_21CollectiveEpilogueFwdIS9_NS6_IJNS7_ILi1EEESF_SF_EEESA_SC_Li256ELb1ELb1ELb0ELb0EEENS1_19SingleTileSchedulerILb1ELb0ELb1ELi128EEEEEEEEEvNT_6ParamsE)
        /*00ec*/ 	.word	0x00000000


	//----- nvinfo : EIATTR_REGCOUNT
	.align		4
.L_50:
        /*00f0*/ 	.byte	0x04, 0x2f
        /*00f2*/ 	.short	(.L_52 - .L_51)
	.align		4
.L_51:
        /*00f4*/ 	.word	index@(_ZN7cutlass13device_kernelIN5flash19enable_sm80_to_sm89INS1_16FlashAttnFwdSm80INS1_25CollectiveMainloopFwdSm80ILi8ELi1ELb1EN4cute5tupleIJNS5_1CILi128EEES8_S8_EEELi128ENS_6half_tEfNS_4arch4Sm80ELb1ELb0ELb0ELb1ELb0ELb0ELb1ELb0EEENS1_21CollectiveEpilogueFwdIS9_NS6_IJNS7_ILi1EEESF_SF_EEESA_SC_Li256ELb1ELb1ELb0ELb0EEENS1_19SingleTileSchedulerILb1ELb0ELb1ELi128EEEEEEEEEvNT_6ParamsE)
        /*00f8*/ 	.word	0x00000004


	//----- nvinfo : EIATTR_FRAME_SIZE
	.align		4
.L_52:
        /*00fc*/ 	.byte	0x04, 0x11
        /*00fe*/ 	.short	(.L_54 - .L_53)
	.align		4
.L_53:
        /*0100*/ 	.word	index@(_ZN7cutlass13device_kernelIN5flash19enable_sm80_to_sm89INS1_16FlashAttnFwdSm80INS1_25CollectiveMainloopFwdSm80ILi8ELi1ELb1EN4cute5tupleIJNS5_1CILi128EEES8_S8_EEELi128ENS_6half_tEfNS_4arch4Sm80ELb1ELb0ELb0ELb1ELb0ELb0ELb1ELb0EEENS1_21CollectiveEpilogueFwdIS9_NS6_IJNS7_ILi1EEESF_SF_EEESA_SC_Li256ELb1ELb1ELb0ELb0EEENS1_19SingleTileSchedulerILb1ELb0ELb1ELi128EEEEEEEEEvNT_6ParamsE)
        /*0104*/ 	.word	0x00000000


	//----- nvinfo : EIATTR_REGCOUNT
	.align		4
.L_54:
        /*0108*/ 	.byte	0x04, 0x2f
        /*010a*/ 	.short	(.L_56 - .L_55)
	.align		4
.L_55:
        /*010c*/ 	.word	index@(_ZN7cutlass13device_kernelIN5flash19enable_sm80_to_sm89INS1_16FlashAttnFwdSm80INS1_25CollectiveMainloopFwdSm80ILi8ELi1ELb1EN4cute5tupleIJNS5_1CILi128EEES8_S8_EEELi128ENS_6half_tEfNS_4arch4Sm80ELb1ELb0ELb0ELb0ELb0ELb0ELb1ELb0EEENS1_21CollectiveEpilogueFwdIS9_NS6_IJNS7_ILi1EEESF_SF_EEESA_SC_Li256ELb0ELb1ELb0ELb0EEENS1_30DynamicPersistentTileSchedulerILi256ELi256ELb0ELb1ELb0EEEEEEEEEvNT_6ParamsE)
        /*0110*/ 	.word	0x00000004


	//----- nvinfo : EIATTR_FRAME_SIZE
	.align		4
.L_56:
        /*0114*/ 	.byte	0x04, 0x11
        /*0116*/ 	.short	(.L_58 - .L_57)
	.align		4
.L_57:
        /*0118*/ 	.word	index@(_ZN7cutlass13device_kernelIN5flash19enable_sm80_to_sm89INS1_16FlashAttnFwdSm80INS1_25CollectiveMainloopFwdSm80ILi8ELi1ELb1EN4cute5tupleIJNS5_1CILi128EEES8_S8_EEELi128ENS_6half_tEfNS_4arch4Sm80ELb1ELb0ELb0ELb0ELb0ELb0ELb1ELb0EEENS1_21CollectiveEpilogueFwdIS9_NS6_IJNS7_ILi1EEESF_SF_EEESA_SC_Li256ELb0ELb1ELb0ELb0EEENS1_30DynamicPersistentTileSchedulerILi256ELi256ELb0ELb1ELb0EEEEEEEEEvNT_6ParamsE)
        /*011c*/ 	.word	0x00000000


	//----- nvinfo : EIATTR_REGCOUNT
	.align		4
.L_58:
        /*0120*/ 	.byte	0x04, 0x2f
        /*0122*/ 	.short	(.L_60 - .L_59)
	.align		4
.L_59:
        /*0124*/ 	.word	index@(_ZN7cutlass13device_kernelIN5flash19enable_sm80_to_sm89INS1_16FlashAttnFwdSm80INS1_25CollectiveMainloopFwdSm80ILi8ELi1ELb1EN4cute5tupleIJNS5_1CILi128EEENS7_ILi96EEES8_EEELi128ENS_6half_tEfNS_4arch4Sm80ELb0ELb1ELb0ELb1ELb0ELb1ELb1ELb0EEENS1_21CollectiveEpilogueFwdINS6_IJS8_S8_S9_EEENS6_IJNS7_ILi1EEESH_SH_EEESB_SD_Li256ELb1ELb1ELb0ELb0EEENS1_19SingleTileSchedulerILb1ELb0ELb1ELi128EEEEEEEEEvNT_6ParamsE)
        /*0128*/ 	.word	0x00000004


	//----- nvinfo : EIATTR_FRAME_SIZE
	.align		4
.L_60:
        /*012c*/ 	.byte	0x04, 0x11
        /*012e*/ 	.short	(.L_62 - .L_61)
	.align		4
.L_61:
        /*0130*/ 	.word	index@(_ZN7cutlass13device_kernelIN5flash19enable_sm80_to_sm89INS1_16FlashAttnFwdSm80INS1_25CollectiveMainloopFwdSm80ILi8ELi1ELb1EN4cute5tupleIJNS5_1CILi128EEENS7_ILi96EEES8_EEELi128ENS_6half_tEfNS_4arch4Sm80ELb0ELb1ELb0ELb1ELb0ELb1ELb1ELb0EEENS1_21CollectiveEpilogueFwdINS6_IJS8_S8_S9_EEENS6_IJNS7_ILi1EEESH_SH_EEESB_SD_Li256ELb1ELb1ELb0ELb0EEENS1_19SingleTileSchedulerILb1ELb0ELb1ELi128EEEEEEEEEvNT_6ParamsE)
        /*0134*/ 	.word	0x00000000


	//----- nvinfo : EIATTR_REGCOUNT
	.align		4
.L_62:
        /*0138*/ 	.byte	0x04, 0x2f
        /*013a*/ 	.short	(.L_64 - .L_63)
	.align		4
.L_63:
        /*013c*/ 	.word	index@(_ZN7cutlass13device_kernelIN5flash19enable_sm80_to_sm89INS1_16FlashAttnFwdSm80INS1_25CollectiveMainloopFwdSm80ILi8ELi1ELb1EN4cute5tupleIJNS5_1CILi128EEENS7_ILi96EEES8_EEELi128ENS_6half_tEfNS_4arch4Sm80ELb0ELb1ELb0ELb1ELb0ELb0ELb1ELb0EEENS1_21CollectiveEpilogueFwdINS6_IJS8_S8_S9_EEENS6_IJNS7_ILi1EEESH_SH_EEESB_SD_Li256ELb1ELb1ELb0ELb0EEENS1_19SingleTileSchedulerILb1ELb0ELb1ELi128EEEEEEEEEvNT_6ParamsE)
        /*0140*/ 	.word	0x00000004


	//----- nvinfo : EIATTR_FRAME_SIZE
	.align		4
.L_64:
        /*0144*/ 	.byte	0x04, 0x11
        /*0146*/ 	.short	(.L_66 - .L_65)
	.align		4
.L_65:
        /*0148*/ 	.word	index@(_ZN7cutlass13device_kernelIN5flash19enable_sm80_to_sm89INS1_16FlashAttnFwdSm80INS1_25CollectiveMainloopFwdSm80ILi8ELi1ELb1EN4cute5tupleIJNS5_1CILi128EEENS7_ILi96EEES8_EEELi128ENS_6half_tEfNS_4arch4Sm80ELb0ELb1ELb0ELb1ELb0ELb0ELb1ELb0EEENS1_21CollectiveEpilogueFwdINS6_IJS8_S8_S9_EEENS6_IJNS7_ILi1EEESH_SH_EEESB_SD_Li256ELb1ELb1ELb0ELb0EEENS1_19SingleTileSchedulerILb1ELb0ELb1ELi128EEEEEEEEEvNT_6ParamsE)
        /*014c*/ 	.word	0x00000000


	//----- nvinfo : EIATTR_REGCOUNT
	.align		4
.L_66:
        /*0150*/ 	.byte	0x04, 0x2f
        /*0152*/ 	.short	(.L_68 - .L_67)
	.align		4
.L_67:
        /*0154*/ 	.word	index@(_ZN7cutlass13device_kernelIN5flash19enable_sm80_to_sm89INS1_16FlashAttnFwdSm80INS1_25CollectiveMainloopFwdSm80ILi8ELi1ELb1EN4cute5tupleIJNS5_1CILi128EEENS7_ILi96EEES8_EEELi128ENS_6half_tEfNS_4arch4Sm80ELb0ELb1ELb0ELb0ELb0ELb0ELb1ELb0EEENS1_21CollectiveEpilogueFwdINS6_IJS8_S8_S9_EEENS6_IJNS7_ILi1EEESH_SH_EEESB_SD_Li256ELb0ELb1ELb0ELb0EEENS1_19SingleTileSchedulerILb0ELb0ELb1ELi128EEEEEEEEEvNT_6ParamsE)
        /*0158*/ 	.word	0x00000004


	//----- nvinfo : EIATTR_FRAME_SIZE
	.align		4
.L_68:
        /*015c*/ 	.byte	0x04, 0x11
        /*015e*/ 	.short	(.L_70 - .L_69)
	.align		4
.L_69:
        /*0160*/ 	.word	index@(_ZN7cutlass13device_kernelIN5flash19enable_sm80_to_sm89INS1_16FlashAttnFwdSm80INS1_25CollectiveMainloopFwdSm80ILi8ELi1ELb1EN4cute5tupleIJNS5_1CILi128EEENS7_ILi96EEES8_EEELi128ENS_6half_tEfNS_4arch4Sm80ELb0ELb1ELb0ELb0ELb0ELb0ELb1ELb0EEENS1_21CollectiveEpilogueFwdINS6_IJS8_S8_S9_EEENS6_IJNS7_ILi1EEESH_SH_EEESB_SD_Li256ELb0ELb1ELb0ELb0EEENS1_19SingleTileSchedulerILb0ELb0ELb1ELi128EEEEEEEEEvNT_6ParamsE)
        /*0164*/ 	.word	0x00000000


	//----- nvinfo : EIATTR_REGCOUNT
	.align		4
.L_70:
        /*0168*/ 	.byte	0x04, 0x2f
        /*016a*/ 	.short	(.L_72 - .L_71)
	.align		4
.L_71:
        /*016c*/ 	.word	index@(_ZN7cutlass13device_kernelIN5flash19enable_sm80_to_sm89INS1_16FlashAttnFwdSm80INS1_25CollectiveMainloopFwdSm80ILi8ELi1ELb1EN4cute5tupleIJNS5_1CILi128EEES8_S8_EEELi128ENS_6half_tEfNS_4arch4Sm80ELb0ELb0ELb0ELb1ELb0ELb1ELb1ELb0EEENS1_21CollectiveEpilogueFwdIS9_NS6_IJNS7_ILi1EEESF_SF_EEESA_SC_Li256ELb1ELb1ELb0ELb0EEENS1_19SingleTileSchedulerILb1ELb0ELb1ELi128EEEEEEEEEvNT_6ParamsE)
        /*0170*/ 	.word	0x00000004


	//----- nvinfo : EIATTR_FRAME_SIZE
	.align		4
.L_72:
        /*0174*/ 	.byte	0x04, 0x11
        /*0176*/ 	.short	(.L_74 - .L_73)
	.align		4
.L_73:
        /*0178*/ 	.word	index@(_ZN7cutlass13device_kernelIN5flash19enable_sm80_to_sm89INS1_16FlashAttnFwdSm80INS1_25CollectiveMainloopFwdSm80ILi8ELi1ELb1EN4cute5tupleIJNS5_1CILi128EEES8_S8_EEELi128ENS_6half_tEfNS_4arch4Sm80ELb0ELb0ELb0ELb1ELb0ELb1ELb1ELb0EEENS1_21CollectiveEpilogueFwdIS9_NS6_IJNS7_ILi1EEESF_SF_EEESA_SC_Li256ELb1ELb1ELb0ELb0EEENS1_19SingleTileSchedulerILb1ELb0ELb1ELi128EEEEEEEEEvNT_6ParamsE)
        /*017c*/ 	.word	0x00000000


	//----- nvinfo : EIATTR_REGCOUNT
	.align		4
.L_74:
        /*0180*/ 	.byte	0x04, 0x2f
        /*0182*/ 	.short	(.L_76 - .L_75)
	.align		4
.L_75:
        /*0184*/ 	.word	index@(_ZN7cutlass13device_kernelIN5flash19enable_sm80_to_sm89INS1_16FlashAttnFwdSm80INS1_25CollectiveMainloopFwdSm80ILi8ELi1ELb1EN4cute5tupleIJNS5_1CILi128EEES8_S8_EEELi128ENS_6half_tEfNS_4arch4Sm80ELb0ELb0ELb0ELb1ELb0ELb0ELb1ELb0EEENS1_21CollectiveEpilogueFwdIS9_NS6_IJNS7_ILi1EEESF_SF_EEESA_SC_Li256ELb1ELb1ELb0ELb0EEENS1_19SingleTileSchedulerILb1ELb0ELb1ELi128EEEEEEEEEvNT_6ParamsE)
        /*0188*/ 	.word	0x00000004


	//----- nvinfo : EIATTR_FRAME_SIZE
	.align		4
.L_76:
        /*018c*/ 	.byte	0x04, 0x11
        /*018e*/ 	.short	(.L_78 - .L_77)
	.align		4
.L_77:
        /*0190*/ 	.word	index@(_ZN7cutlass13device_kernelIN5flash19enable_sm80_to_sm89INS1_16FlashAttnFwdSm80INS1_25CollectiveMainloopFwdSm80ILi8ELi1ELb1EN4cute5tupleIJNS5_1CILi128EEES8_S8_EEELi128ENS_6half_tEfNS_4arch4Sm80ELb0ELb0ELb0ELb1ELb0ELb0ELb1ELb0EEENS1_21CollectiveEpilogueFwdIS9_NS6_IJNS7_ILi1EEESF_SF_EEESA_SC_Li256ELb1ELb1ELb0ELb0EEENS1_19SingleTileSchedulerILb1ELb0ELb1ELi128EEEEEEEEEvNT_6ParamsE)
        /*0194*/ 	.word	0x00000000


	//----- nvinfo : EIATTR_REGCOUNT
	.align		4
.L_78:
        /*0198*/ 	.byte	0x04, 0x2f
        /*019a*/ 	.short	(.L_80 - .L_79)
	.align		4
.L_79:
        /*019c*/ 	.word	index@(_ZN7cutlass13device_kernelIN5flash19enable_sm80_to_sm89INS1_16FlashAttnFwdSm80INS1_25CollectiveMainloopFwdSm80ILi8ELi1ELb1EN4cute5tupleIJNS5_1CILi128EEES8_S8_EEELi128ENS_6half_tEfNS_4arch4Sm80ELb0ELb0ELb0ELb0ELb0ELb0ELb1ELb0EEENS1_21CollectiveEpilogueFwdIS9_NS6_IJNS7_ILi1EEESF_SF_EEESA_SC_Li256ELb0ELb1ELb0ELb0EEENS1_19SingleTileSchedulerILb0ELb0ELb1ELi128EEEEEEEEEvNT_6ParamsE)
        /*01a0*/ 	.word	0x00000004


	//----- nvinfo : EIATTR_FRAME_SIZE
	.align		4
.L_80:
        /*01a4*/ 	.byte	0x04, 0x11
        /*01a6*/ 	.short	(.L_82 - .L_81)
	.align		4
.L_81:
        /*01a8*/ 	.word	index@(_ZN7cutlass13device_kernelIN5flash19enable_sm80_to_sm89INS1_16FlashAttnFwdSm80INS1_25CollectiveMainloopFwdSm80ILi8ELi1ELb1EN4cute5tupleIJNS5_1CILi128EEES8_S8_EEELi128ENS_6half_tEfNS_4arch4Sm80ELb0ELb0ELb0ELb0ELb0ELb0ELb1ELb0EEENS1_21CollectiveEpilogueFwdIS9_NS6_IJNS7_ILi1EEESF_SF_EEESA_SC_Li256ELb0ELb1ELb0ELb0EEENS1_19SingleTileSchedulerILb0ELb0ELb1ELi128EEEEEEEEEvNT_6ParamsE)
        /*01ac*/ 	.word	0x00000000


	//----- nvinfo : EIATTR_REGCOUNT
	.align		4
.L_82:
        /*01b0*/ 	.byte	0x04, 0x2f
        /*01b2*/ 	.short	(.L_84 - .L_83)
	.align		4
.L_83:
        /*01b4*/ 	.word	index@(_ZN7cutlass13device_kernelIN5flash19enable_sm80_to_sm89INS1_16FlashAttnFwdSm80INS1_25CollectiveMainloopFwdSm80ILi4ELi1ELb0EN4cute5tupleIJNS5_1CILi128EEENS7_ILi64EEES8_EEELi128ENS_6half_tEfNS_4arch4Sm80ELb1ELb0ELb1ELb1ELb0ELb1ELb1ELb0EEENS1_21CollectiveEpilogueFwdINS6_IJS8_S8_S9_EEENS6_IJNS7_ILi1EEESH_SH_EEESB_SD_Li128ELb1ELb1ELb0ELb0EEENS1_19SingleTileSchedulerILb1ELb0ELb1ELi128EEEEEEEEEvNT_6ParamsE)
        /*01b8*/ 	.word	0x00000004


	//----- nvinfo : EIATTR_FRAME_SIZE
	.align		4
.L_84:
        /*01bc*/ 	.byte	0x04, 0x11
        /*01be*/ 	.short	(.L_86 - .L_85)
	.align		4
.L_85:
        /*01c0*/ 	.word	index@(_ZN7cutlass13device_kernelIN5flash19enable_sm80_to_sm89INS1_16FlashAttnFwdSm80INS1_25CollectiveMainloopFwdSm80ILi4ELi1ELb0EN4cute5tupleIJNS5_1CILi128EEENS7_ILi64EEES8_EEELi128ENS_6half_tEfNS_4arch4Sm80ELb1ELb0ELb1ELb1ELb0ELb1ELb1ELb0EEENS1_21CollectiveEpilogueFwdINS6_IJS8_S8_S9_EEENS6_IJNS7_ILi1EEESH_SH_EEESB_SD_Li128ELb1ELb1ELb0ELb0EEENS1_19SingleTileSchedulerILb1ELb0ELb1ELi128EEEEEEEEEvNT_6ParamsE)
        /*01c4*/ 	.word	0x00000000


	//----- nvinfo : EIATTR_REGCOUNT
	.align		4
.L_86:
        /*01c8*/ 	.byte	0x04, 0x2f
        /*01ca*/ 	.short	(.L_88 - .L_87)
	.align		4
.L_87:
        /*01cc*/ 	.word	index@(_ZN7cutlass13device_kernelIN5flash19enable_sm80_to_sm89INS1_16FlashAttnFwdSm80INS1_25CollectiveMainloopFwdSm80ILi4ELi1ELb0EN4cute5tupleIJNS5_1CILi128EEENS7_ILi64EEES8_EEELi128ENS_6half_tEfNS_4arch4Sm80ELb1ELb0ELb1ELb1ELb0ELb0ELb1ELb0EEENS1_21CollectiveEpilogueFwdINS6_IJS8_S8_S9_EEENS6_IJNS7_ILi1EEESH_SH_EEESB_SD_Li128ELb1ELb1ELb0ELb0EEENS1_19SingleTileSchedulerILb1ELb0ELb1ELi128EEEEEEEEEvNT_6ParamsE)
        /*01d0*/ 	.word	0x00000004


	//----- nvinfo : EIATTR_FRAME_SIZE
	.align		4
.L_88:
        /*01d4*/ 	.byte	0x04, 0x11
        /*01d6*/ 	.short	(.L_90 - .L_89)
	.align		4
.L_89:
        /*01d8*/ 	.word	index@(_ZN7cutlass13device_kernelIN5flash19enable_sm80_to_sm89INS1_16FlashAttnFwdSm80INS1_25CollectiveMainloopFwdSm80ILi4ELi1ELb0EN4cute5tupleIJNS5_1CILi128EEENS7_ILi64EEES8_EEELi128ENS_6half_tEfNS_4arch4Sm80ELb1ELb0ELb1ELb1ELb0ELb0ELb1ELb0EEENS1_21CollectiveEpilogueFwdINS6_IJS8_S8_S9_EEENS6_IJNS7_ILi1EEESH_SH_EEESB_SD_Li128ELb1ELb1ELb0ELb0EEENS1_19SingleTileSchedulerILb1ELb0ELb1ELi128EEEEEEEEEvNT_6ParamsE)
        /*01dc*/ 	.word	0x00000000


	//----- nvinfo : EIATTR_REGCOUNT
	.align		4
.L_90:
        /*01e0*/ 	.byte	0x04, 0x2f
        /*01e2*/ 	.short	(.L_92 - .L_91)
	.align		4
.L_91:
        /*01e4*/ 	.word	index@(_ZN7cutlass13device_kernelIN5flash19enable_sm80_to_sm89INS1_16FlashAttnFwdSm80INS1_25CollectiveMainloopFwdSm80ILi4ELi1ELb0EN4cute5tupleIJNS5_1CILi128EEENS7_ILi64EEES8_EEELi128ENS_6half_tEfNS_4arch4Sm80ELb1ELb0ELb1ELb0ELb0ELb0ELb1ELb0EEENS1_21CollectiveEpilogueFwdINS6_IJS8_S8_S9_EEENS6_IJNS7_ILi1EEESH_SH_EEESB_SD_Li128ELb0ELb1ELb0ELb0EEENS1_30DynamicPersistentTileSchedulerILi128ELi128ELb0ELb1ELb0EEEEEEEEEvNT_6ParamsE)
        /*01e8*/ 	.word	0x00000004


	//----- nvinfo : EIATTR_FRAME_SIZE
	.align		4
.L_92:
        /*01ec*/ 	.byte	0x04, 0x11
        /*01ee*/ 	.short	(.L_94 - .L_93)
	.align		4
.L_93:
        /*01f0*/ 	.word	index@(_ZN7cutlass13device_kernelIN5flash19enable_sm80_to_sm89INS1_16FlashAttnFwdSm80INS1_25CollectiveMainloopFwdSm80ILi4ELi1ELb0EN4cute5tupleIJNS5_1CILi128EEENS7_ILi64EEES8_EEELi128ENS_6half_tEfNS_4arch4Sm80ELb1ELb0ELb1ELb0ELb0ELb0ELb1ELb0EEENS1_21CollectiveEpilogueFwdINS6_IJS8_S8_S9_EEENS6_IJNS7_ILi1EEESH_SH_EEESB_SD_Li128ELb0ELb1ELb0ELb0EEENS1_30DynamicPersistentTileSchedulerILi128ELi128ELb0ELb1ELb0EEEEEEEEEvNT_6ParamsE)
        /*01f4*/ 	.word	0x00000000


	//----- nvinfo : EIATTR_REGCOUNT
	.align		4
.L_94:
        /*01f8*/ 	.byte	0x04, 0x2f
        /*01fa*/ 	.short	(.L_96 - .L_95)
	.align		4
.L_95:
        /*01fc*/ 	.word	index@(_ZN7cutlass13device_kernelIN5flash19enable_sm80_to_sm89INS1_16FlashAttnFwdSm80INS1_25CollectiveMainloopFwdSm80ILi4ELi1ELb0EN4cute5tupleIJNS5_1CILi128EEENS7_ILi48EEES8_EEELi128ENS_6half_tEfNS_4arch4Sm80ELb0ELb1ELb1ELb1ELb0ELb1ELb1ELb0EEENS1_21CollectiveEpilogueFwdINS6_IJS8_S8_S9_EEENS6_IJNS7_ILi1EEESH_SH_EEESB_SD_Li128ELb1ELb1ELb0ELb0EEENS1_19SingleTileSchedulerILb1ELb0ELb1ELi128EEEEEEEEEvNT_6ParamsE)
        /*0200*/ 	.word	0x00000004


	//----- nvinfo : EIATTR_FRAME_SIZE
	.align		4
.L_96:
        /*0204*/ 	.byte	0x04, 0x11
        /*0206*/ 	.short	(.L_98 - .L_97)
	.align		4
.L_97:
        /*0208*/ 	.word	index@(_ZN7cutlass13device_kernelIN5flash19enable_sm80_to_sm89INS1_16FlashAttnFwdSm80INS1_25CollectiveMainloopFwdSm80ILi4ELi1ELb0EN4cute5tupleIJNS5_1CILi128EEENS7_ILi48EEES8_EEELi128ENS_6half_tEfNS_4arch4Sm80ELb0ELb1ELb1ELb1ELb0ELb1ELb1ELb0EEENS1_21CollectiveEpilogueFwdINS6_IJS8_S8_S9_EEENS6_IJNS7_ILi1EEESH_SH_EEESB_SD_Li128ELb1ELb1ELb0ELb0EEENS1_19SingleTileSchedulerILb1ELb0ELb1ELi128EEEEEEEEEvNT_6ParamsE)
        /*020c*/ 	.word	0x00000000


	//----- nvinfo : EIATTR_REGCOUNT
	.align		4
.L_98:
        /*0210*/ 	.byte	0x04, 0x2f
        /*0212*/ 	.short	(.L_100 - .L_99)
	.align		4
.L_99:
        /*0214*/ 	.word	index@(_ZN7cutlass13device_kernelIN5flash19enable_sm80_to_sm89INS1_16FlashAttnFwdSm80INS1_25CollectiveMainloopFwdSm80ILi4ELi1ELb0EN4cute5tupleIJNS5_1CILi128EEENS7_ILi48EEES8_EEELi128ENS_6half_tEfNS_4arch4Sm80ELb0ELb1ELb1ELb1ELb0ELb0ELb1ELb0EEENS1_21CollectiveEpilogueFwdINS6_IJS8_S8_S9_EEENS6_IJNS7_ILi1EEESH_SH_EEESB_SD_Li128ELb1ELb1ELb0ELb0EEENS1_19SingleTileSchedulerILb1ELb0ELb1ELi128EEEEEEEEEvNT_6ParamsE)
        /*0218*/ 	.word	0x00000004


	//----- nvinfo : EIATTR_FRAME_SIZE
	.align		4
.L_100:
        /*021c*/ 	.byte	0x04, 0x11
        /*021e*/ 	.short	(.L_102 - .L_101)
	.align		4
.L_101:
        /*0220*/ 	.word	index@(_ZN7cutlass13device_kernelIN5flash19enable_sm80_to_sm89INS1_16FlashAttnFwdSm80INS1_25CollectiveMainloopFwdSm80ILi4ELi1ELb0EN4cute5tupleIJNS5_1CILi128EEENS7_ILi48EEES8_EEELi128ENS_6half_tEfNS_4arch4Sm80ELb0ELb1ELb1ELb1ELb0ELb0ELb1ELb0EEENS1_21CollectiveEpilogueFwdINS6_IJS8_S8_S9_EEENS6_IJNS7_ILi1EEESH_SH_EEESB_SD_Li128ELb1ELb1ELb0ELb0EEENS1_19SingleTileSchedulerILb1ELb0ELb1ELi128EEEEEEEEEvNT_6ParamsE)
        /*0224*/ 	.word	0x00000000


	//----- nvinfo : EIATTR_REGCOUNT
	.align		4
.L_102:
        /*0228*/ 	.byte	0x04, 0x2f
        /*022a*/ 	.short	(.L_104 - .L_103)
	.align		4
.L_103:
        /*022c*/ 	.word	index@(_ZN7cutlass13device_kernelIN5flash19enable_sm80_to_sm89INS1_16FlashAttnFwdSm80INS1_25CollectiveMainloopFwdSm80ILi4ELi1ELb0EN4cute5tupleIJNS5_1CILi128EEENS7_ILi48EEES8_EEELi128ENS_6half_tEfNS_4arch4Sm80ELb0ELb1ELb1ELb0ELb0ELb0ELb1ELb0EEENS1_21CollectiveEpilogueFwdINS6_IJS8_S8_S9_EEENS6_IJNS7_ILi1EEESH_SH_EEESB_SD_Li128ELb0ELb1ELb0ELb0EEENS1_19SingleTileSchedulerILb0ELb0ELb1ELi128EEEEEEEEEvNT_6ParamsE)
        /*0230*/ 	.word	0x00000004


	//----- nvinfo : EIATTR_FRAME_SIZE
	.align		4
.L_104:
        /*0234*/ 	.byte	0x04, 0x11
        /*0236*/ 	.short	(.L_106 - .L_105)
	.align		4
.L_105:
        /*0238*/ 	.word	index@(_ZN7cutlass13device_kernelIN5flash19enable_sm80_to_sm89INS1_16FlashAttnFwdSm80INS1_25CollectiveMainloopFwdSm80ILi4ELi1ELb0EN4cute5tupleIJNS5_1CILi128EEENS7_ILi48EEES8_EEELi128ENS_6half_tEfNS_4arch4Sm80ELb0ELb1ELb1ELb0ELb0ELb0ELb1ELb0EEENS1_21CollectiveEpilogueFwdINS6_IJS8_S8_S9_EEENS6_IJNS7_ILi1EEESH_SH_EEESB_SD_Li128ELb0ELb1ELb0ELb0EEENS1_19SingleTileSchedulerILb0ELb0ELb1ELi128EEEEEEEEEvNT_6ParamsE)
        /*023c*/ 	.word	0x00000000


	//----- nvinfo : EIATTR_REGCOUNT
	.align		4
.L_106:
        /*0240*/ 	.byte	0x04, 0x2f
        /*0242*/ 	.short	(.L_108 - .L_107)
	.align		4
.L_107:
        /*0244*/ 	.word	index@(_ZN7cutlass13device_kernelIN5flash19enable_sm80_to_sm89INS1_16FlashAttnFwdSm80INS1_25CollectiveMainloopFwdSm80ILi4ELi1ELb0EN4cute5tupleIJNS5_1CILi128EEENS7_ILi64EEES8_EEELi128ENS_6half_tEfNS_4arch4Sm80ELb0ELb0ELb1ELb1ELb0ELb1ELb1ELb0EEENS1_21CollectiveEpilogueFwdINS6_IJS8_S8_S9_EEENS6_IJNS7_ILi1EEESH_SH_EEESB_SD_Li128ELb1ELb1ELb0ELb0EEENS1_19SingleTileSchedulerILb1ELb0ELb1ELi128EEEEEEEEEvNT_6ParamsE)
        /*0248*/ 	.word	0x00000004


	//----- nvinfo : EIATTR_FRAME_SIZE
	.align		4
.L_108:
        /*024c*/ 	.byte	0x04, 0x11
        /*024e*/ 	.short	(.L_110 - .L_109)
	.align		4
.L_109:
        /*0250*/ 	.word	index@(_ZN7cutlass13device_kernelIN5flash19enable_sm80_to_sm89INS1_16FlashAttnFwdSm80INS1_25CollectiveMainloopFwdSm80ILi4ELi1ELb0EN4cute5tupleIJNS5_1CILi128EEENS7_ILi64EEES8_EEELi128ENS_6half_tEfNS_4arch4Sm80ELb0ELb0ELb1ELb1ELb0ELb1ELb1ELb0EEENS1_21CollectiveEpilogueFwdINS6_IJS8_S8_S9_EEENS6_IJNS7_ILi1EEESH_SH_EEESB_SD_Li128ELb1ELb1ELb0ELb0EEENS1_19SingleTileSchedulerILb1ELb0ELb1ELi128EEEEEEEEEvNT_6ParamsE)
        /*0254*/ 	.word	0x00000000


	//----- nvinfo : EIATTR_REGCOUNT
	.align		4
.L_110:
        /*0258*/ 	.byte	0x04, 0x2f
        /*025a*/ 	.short	(.L_112 - .L_111)
	.align		4
.L_111:
        /*025c*/ 	.word	index@(_ZN7cutlass13device_kernelIN5flash19enable_sm80_to_sm89INS1_16FlashAttnFwdSm80INS1_25CollectiveMainloopFwdSm80ILi4ELi1ELb0EN4cute5tupleIJNS5_1CILi128EEENS7_ILi64EEES8_EEELi128ENS_6half_tEfNS_4arch4Sm80ELb0ELb0ELb1ELb1ELb0ELb0ELb1ELb0EEENS1_21CollectiveEpilogueFwdINS6_IJS8_S8_S9_EEENS6_IJNS7_ILi1EEESH_SH_EEESB_SD_Li128ELb1ELb1ELb0ELb0EEENS1_19SingleTileSchedulerILb1ELb0ELb1ELi128EEEEEEEEEvNT_6ParamsE)
        /*0260*/ 	.word	0x00000004


	//----- nvinfo : EIATTR_FRAME_SIZE
	.align		4
.L_112:
        /*0264*/ 	.byte	0x04, 0x11
        /*0266*/ 	.short	(.L_114 - .L_113)
	.align		4
.L_113:
        /*0268*/ 	.word	index@(_ZN7cutlass13device_kernelIN5flash19enable_sm80_to_sm89INS1_16FlashAttnFwdSm80INS1_25CollectiveMainloopFwdSm80ILi4ELi1ELb0EN4cute5tupleIJNS5_1CILi128EEENS7_ILi64EEES8_EEELi128ENS_6half_tEfNS_4arch4Sm80ELb0ELb0ELb1ELb1ELb0ELb0ELb1ELb0EEENS1_21CollectiveEpilogueFwdINS6_IJS8_S8_S9_EEENS6_IJNS7_ILi1EEESH_SH_EEESB_SD_Li128ELb1ELb1ELb0ELb0EEENS1_19SingleTileSchedulerILb1ELb0ELb1ELi128EEEEEEEEEvNT_6ParamsE)
        /*026c*/ 	.word	0x00000000


	//----- nvinfo : EIATTR_REGCOUNT
	.align		4
.L_114:
        /*0270*/ 	.byte	0x04, 0x2f
        /*0272*/ 	.short	(.L_116 - .L_115)
	.align		4
.L_115:
        /*0274*/ 	.word	index@(_ZN7cutlass13device_kernelIN5flash19enable_sm80_to_sm89INS1_16FlashAttnFwdSm80INS1_25CollectiveMainloopFwdSm80ILi4ELi1ELb0EN4cute5tupleIJNS5_1CILi128EEENS7_ILi64EEES8_EEELi128ENS_6half_tEfNS_4arch4Sm80ELb0ELb0ELb1ELb0ELb0ELb0ELb1ELb0EEENS1_21CollectiveEpilogueFwdINS6_IJS8_S8_S9_EEENS6_IJNS7_ILi1EEESH_SH_EEESB_SD_Li128ELb0ELb1ELb0ELb0EEENS1_19SingleTileSchedulerILb0ELb0ELb1ELi128EEEEEEEEEvNT_6ParamsE)
        /*0278*/ 	.word	0x00000004


	//----- nvinfo : EIATTR_FRAME_SIZE
	.align		4
.L_116:
        /*027c*/ 	.byte	0x04, 0x11
        /*027e*/ 	.short	(.L_118 - .L_117)
	.align		4
.L_117:
        /*0280*/ 	.word	index@(_ZN7cutlass13device_kernelIN5flash19enable_sm80_to_sm89INS1_16FlashAttnFwdSm80INS1_25CollectiveMainloopFwdSm80ILi4ELi1ELb0EN4cute5tupleIJNS5_1CILi128EEENS7_ILi64EEES8_EEELi128ENS_6half_tEfNS_4arch4Sm80ELb0ELb0ELb1ELb0ELb0ELb0ELb1ELb0EEENS1_21CollectiveEpilogueFwdINS6_IJS8_S8_S9_EEENS6_IJNS7_ILi1EEESH_SH_EEESB_SD_Li128ELb0ELb1ELb0ELb0EEENS1_19SingleTileSchedulerILb0ELb0ELb1ELi128EEEEEEEEEvNT_6ParamsE)
        /*0284*/ 	.word	0x00000000


	//----- nvinfo : EIATTR_REGCOUNT
	.align		4
.L_118:
        /*0288*/ 	.byte	0x04, 0x2f
        /*028a*/ 	.short	(.L_120 - .L_119)
	.align		4
.L_119:
        /*028c*/ 	.word	index@(_ZN7cutlass13device_kernelIN5flash19enable_sm80_to_sm89INS1_16FlashAttnFwdSm80INS1_25CollectiveMainloopFwdSm80ILi8ELi1ELb1EN4cute5tupleIJNS5_1CILi128EEES8_S8_EEELi128ENS_6half_tEfNS_4arch4Sm80ELb1ELb0ELb1ELb1ELb0ELb1ELb1ELb0EEENS1_21CollectiveEpilogueFwdIS9_NS6_IJNS7_ILi1EEESF_SF_EEESA_SC_Li256ELb1ELb1ELb0ELb0EEENS1_19SingleTileSchedulerILb1ELb0ELb1ELi128EEEEEEEEEvNT_6ParamsE)
        /*0290*/ 	.word	0x00000004


	//----- nvinfo : EIATTR_FRAME_SIZE
	.align		4
.L_120:
        /*0294*/ 	.byte	0x04, 0x11
        /*0296*/ 	.short	(.L_122 - .L_121)
	.align		4
.L_121:
        /*0298*/ 	.word	index@(_ZN7cutlass13device_kernelIN5flash19enable_sm80_to_sm89INS1_16FlashAttnFwdSm80INS1_25CollectiveMainloopFwdSm80ILi8ELi1ELb1EN4cute5tupleIJNS5_1CILi128EEES8_S8_EEELi128ENS_6half_tEfNS_4arch4Sm80ELb1ELb0ELb1ELb1ELb0ELb1ELb1ELb0EEENS1_21CollectiveEpilogueFwdIS9_NS6_IJNS7_ILi1EEESF_SF_EEESA_SC_Li256ELb1ELb1ELb0ELb0EEENS1_19SingleTileSchedulerILb1ELb0ELb1ELi128EEEEEEEEEvNT_6ParamsE)
        /*029c*/ 	.word	0x00000000


	//----- nvinfo : EIATTR_REGCOUNT
	.align		4
.L_122:
        /*02a0*/ 	.byte	0x04, 0x2f
        /*02a2*/ 	.short	(.L_124 - .L_123)
	.align		4
.L_123:
        /*02a4*/ 	.word	index@(_ZN7cutlass13device_kernelIN5flash19enable_sm80_to_sm89INS1_16FlashAttnFwdSm80INS1_25CollectiveMainloopFwdSm80ILi8ELi1ELb1EN4cute5tupleIJNS5_1CILi128EEES8_S8_EEELi128ENS_6half_tEfNS_4arch4Sm80ELb1ELb0ELb1ELb1ELb0ELb0ELb1ELb0EEENS1_21CollectiveEpilogueFwdIS9_NS6_IJNS7_ILi1EEESF_SF_EEESA_SC_Li256ELb1ELb1ELb0ELb0EEENS1_19SingleTileSchedulerILb1ELb0ELb1ELi128EEEEEEEEEvNT_6ParamsE)
        /*02a8*/ 	.word	0x00000004


	//----- nvinfo : EIATTR_FRAME_SIZE
	.align		4
.L_124:
        /*02ac*/ 	.byte	0x04, 0x11
        /*02ae*/ 	.short	(.L_126 - .L_125)
	.align		4
.L_125:
        /*02b0*/ 	.word	index@(_ZN7cutlass13device_kernelIN5flash19enable_sm80_to_sm89INS1_16FlashAttnFwdSm80INS1_25CollectiveMainloopFwdSm80ILi8ELi1ELb1EN4cute5tupleIJNS5_1CILi128EEES8_S8_EEELi128ENS_6half_tEfNS_4arch4Sm80ELb1ELb0ELb1ELb1ELb0ELb0ELb1ELb0EEENS1_21CollectiveEpilogueFwdIS9_NS6_IJNS7_ILi1EEESF_SF_EEESA_SC_Li256ELb1ELb1ELb0ELb0EEENS1_19SingleTileSchedulerILb1ELb0ELb1ELi128EEEEEEEEEvNT_6ParamsE)
        /*02b4*/ 	.word	0x00000000


	//----- nvinfo : EIATTR_REGCOUNT
	.align		4
.L_126:
        /*02b8*/ 	.byte	0x04, 0x2f
        /*02ba*/ 	.short	(.L_128 - .L_127)
	.align		4
.L_127:
        /*02bc*/ 	.word	index@(_ZN7cutlass13device_kernelIN5flash19enable_sm80_to_sm89INS1_16FlashAttnFwdSm80INS1_25CollectiveMainloopFwdSm80ILi8ELi1ELb1EN4cute5tupleIJNS5_1CILi128EEES8_S8_EEELi128ENS_6half_tEfNS_4arch4Sm80ELb1ELb0ELb1ELb0ELb0ELb0ELb1ELb0EEENS1_21CollectiveEpilogueFwdIS9_NS6_IJNS7_ILi1EEESF_SF_EEESA_SC_Li256ELb0ELb1ELb0ELb0EEENS1_30DynamicPersistentTileSchedulerILi256ELi256ELb0ELb1ELb0EEEEEEEEEvNT_6ParamsE)
        /*02c0*/ 	.word	0x00000004


	//----- nvinfo : EIATTR_FRAME_SIZE
	.align		4
.L_128:
        /*02c4*/ 	.byte	0x04, 0x11
        /*02c6*/ 	.short	(.L_130 - .L_129)
	.align		4
.L_129:
        /*02c8*/ 	.word	index@(_ZN7cutlass13device_kernelIN5flash19enable_sm80_to_sm89INS1_16FlashAttnFwdSm80INS1_25CollectiveMainloopFwdSm80ILi8ELi1ELb1EN4cute5tupleIJNS5_1CILi128EEES8_S8_EEELi128ENS_6half_tEfNS_4arch4Sm80ELb1ELb0ELb1ELb0ELb0ELb0ELb1ELb0EEENS1_21CollectiveEpilogueFwdIS9_NS6_IJNS7_ILi1EEESF_SF_EEESA_SC_Li256ELb0ELb1ELb0ELb0EEENS1_30DynamicPersistentTileSchedulerILi256ELi256ELb0ELb1ELb0EEEEEEEEEvNT_6ParamsE)
        /*02cc*/ 	.word	0x00000000


	//----- nvinfo : EIATTR_REGCOUNT
	.align		4
.L_130:
        /*02d0*/ 	.byte	0x04, 0x2f
        /*02d2*/ 	.short	(.L_132 - .L_131)
	.align		4
.L_131:
        /*02d4*/ 	.word	index@(_ZN7cutlass13device_kernelIN5flash19enable_sm80_to_sm89INS1_16FlashAttnFwdSm80INS1_25CollectiveMainloopFwdSm80ILi8ELi1ELb1EN4cute5tupleIJNS5_1CILi128EEENS7_ILi96EEES8_EEELi128ENS_6half_tEfNS_4arch4Sm80ELb0ELb1ELb1ELb1ELb0ELb1ELb1ELb0EEENS1_21CollectiveEpilogueFwdINS6_IJS8_S8_S9_EEENS6_IJNS7_ILi1EEESH_SH_EEESB_SD_Li256ELb1ELb1ELb0ELb0EEENS1_19SingleTileSchedulerILb1ELb0ELb1ELi128EEEEEEEEEvNT_6ParamsE)
        /*02d8*/ 	.word	0x00000004


	//----- nvinfo : EIATTR_FRAME_SIZE
	.align		4
.L_132:
        /*02dc*/ 	.byte	0x04, 0x11
        /*02de*/ 	.short	(.L_134 - .L_133)
	.align		4
.L_133:
        /*02e0*/ 	.word	index@(_ZN7cutlass13device_kernelIN5flash19enable_sm80_to_sm89INS1_16FlashAttnFwdSm80INS1_25CollectiveMainloopFwdSm80ILi8ELi1ELb1EN4cute5tupleIJNS5_1CILi128EEENS7_ILi96EEES8_EEELi128ENS_6half_tEfNS_4arch4Sm80ELb0ELb1ELb1ELb1ELb0ELb1ELb1ELb0EEENS1_21CollectiveEpilogueFwdINS6_IJS8_S8_S9_EEENS6_IJNS7_ILi1EEESH_SH_EEESB_SD_Li256ELb1ELb1ELb0ELb0EEENS1_19SingleTileSchedulerILb1ELb0ELb1ELi128EEEEEEEEEvNT_6ParamsE)
        /*02e4*/ 	.word	0x00000000


	//----- nvinfo : EIATTR_REGCOUNT
	.align		4
.L_134:
        /*02e8*/ 	.byte	0x04, 0x2f
        /*02ea*/ 	.short	(.L_136 - .L_135)
	.align		4
.L_135:
        /*02ec*/ 	.word	index@(_ZN7cutlass13device_kernelIN5flash19enable_sm80_to_sm89INS1_16FlashAttnFwdSm80INS1_25CollectiveMainloopFwdSm80ILi8ELi1ELb1EN4cute5tupleIJNS5_1CILi128EEENS7_ILi96EEES8_EEELi128ENS_6half_tEfNS_4arch4Sm80ELb0ELb1ELb1ELb1ELb0ELb0ELb1ELb0EEENS1_21CollectiveEpilogueFwdINS6_IJS8_S8_S9_EEENS6_IJNS7_ILi1EEESH_SH_EEESB_SD_Li256ELb1ELb1ELb0ELb0EEENS1_19SingleTileSchedulerILb1ELb0ELb1ELi128EEEEEEEEEvNT_6ParamsE)
        /*02f0*/ 	.word	0x00000004


	//----- nvinfo : EIATTR_FRAME_SIZE
	.align		4
.L_136:
        /*02f4*/ 	.byte	0x04, 0x11
        /*02f6*/ 	.short	(.L_138 - .L_137)
	.align		4
.L_137:
        /*02f8*/ 	.word	index@(_ZN7cutlass13device_kernelIN5flash19enable_sm80_to_sm89INS1_16FlashAttnFwdSm80INS1_25CollectiveMainloopFwdSm80ILi8ELi1ELb1EN4cute5tupleIJNS5_1CILi128EEENS7_ILi96EEES8_EEELi128ENS_6half_tEfNS_4arch4Sm80ELb0ELb1ELb1ELb1ELb0ELb0ELb1ELb0EEENS1_21CollectiveEpilogueFwdINS6_IJS8_S8_S9_EEENS6_IJNS7_ILi1EEESH_SH_EEESB_SD_Li256ELb1ELb1ELb0ELb0EEENS1_19SingleTileSchedulerILb1ELb0ELb1ELi128EEEEEEEEEvNT_6ParamsE)
        /*02fc*/ 	.word	0x00000000


	//----- nvinfo : EIATTR_REGCOUNT
	.align		4
.L_138:
        /*0300*/ 	.byte	0x04, 0x2f
        /*0302*/ 	.short	(.L_140 - .L_139)
	.align		4
.L_139:
        /*0304*/ 	.word	index@(_ZN7cutlass13device_kernelIN5flash19enable_sm80_to_sm89INS1_16FlashAttnFwdSm80INS1_25CollectiveMainloopFwdSm80ILi8ELi1ELb1EN4cute5tupleIJNS5_1CILi128EEENS7_ILi96EEES8_EEELi128ENS_6half_tEfNS_4arch4Sm80ELb0ELb1ELb1ELb0ELb0ELb0ELb1ELb0EEENS1_21CollectiveEpilogueFwdINS6_IJS8_S8_S9_EEENS6_IJNS7_ILi1EEESH_SH_EEESB_SD_Li256ELb0ELb1ELb0ELb0EEENS1_19SingleTileSchedulerILb0ELb0ELb1ELi128EEEEEEEEEvNT_6ParamsE)
        /*0308*/ 	.word	0x00000004


	//----- nvinfo : EIATTR_FRAME_SIZE
	.align		4
.L_140:
        /*030c*/ 	.byte	0x04, 0x11
        /*030e*/ 	.short	(.L_142 - .L_141)
	.align		4
.L_141:
        /*0310*/ 	.word	index@(_ZN7cutlass13device_kernelIN5flash19enable_sm80_to_sm89INS1_16FlashAttnFwdSm80INS1_25CollectiveMainloopFwdSm80ILi8ELi1ELb1EN4cute5tupleIJNS5_1CILi128EEENS7_ILi96EEES8_EEELi128ENS_6half_tEfNS_4arch4Sm80ELb0ELb1ELb1ELb0ELb0ELb0ELb1ELb0EEENS1_21CollectiveEpilogueFwdINS6_IJS8_S8_S9_EEENS6_IJNS7_ILi1EEESH_SH_EEESB_SD_Li256ELb0ELb1ELb0ELb0EEENS1_19SingleTileSchedulerILb0ELb0ELb1ELi128EEEEEEEEEvNT_6ParamsE)
        /*0314*/ 	.word	0x00000000


	//----- nvinfo : EIATTR_REGCOUNT
	.align		4
.L_142:
        /*0318*/ 	.byte	0x04, 0x2f
        /*031a*/ 	.short	(.L_144 - .L_143)
	.align		4
.L_143:
        /*031c*/ 	.word	index@(_ZN7cutlass13device_kernelIN5flash19enable_sm80_to_sm89INS1_16FlashAttnFwdSm80INS1_25CollectiveMainloopFwdSm80ILi8ELi1ELb1EN4cute5tupleIJNS5_1CILi128EEES8_S8_EEELi128ENS_6half_tEfNS_4arch4Sm80ELb0ELb0ELb1ELb1ELb0ELb1ELb1ELb0EEENS1_21CollectiveEpilogueFwdIS9_NS6_IJNS7_ILi1EEESF_SF_EEESA_SC_Li256ELb1ELb1ELb0ELb0EEENS1_19SingleTileSchedulerILb1ELb0ELb1ELi128EEEEEEEEEvNT_6ParamsE)
        /*0320*/ 	.word	0x00000004


	//----- nvinfo : EIATTR_FRAME_SIZE
	.align		4
.L_144:
        /*0324*/ 	.byte	0x04, 0x11
        /*0326*/ 	.short	(.L_146 - .L_145)
	.align		4
.L_145:
        /*0328*/ 	.word	index@(_ZN7cutlass13device_kernelIN5flash19enable_sm80_to_sm89INS1_16FlashAttnFwdSm80INS1_25CollectiveMainloopFwdSm80ILi8ELi1ELb1EN4cute5tupleIJNS5_1CILi128EEES8_S8_EEELi128ENS_6half_tEfNS_4arch4Sm80ELb0ELb0ELb1ELb1ELb0ELb1ELb1ELb0EEENS1_21CollectiveEpilogueFwdIS9_NS6_IJNS7_ILi1EEESF_SF_EEESA_SC_Li256ELb1ELb1ELb0ELb0EEENS1_19SingleTileSchedulerILb1ELb0ELb1ELi128EEEEEEEEEvNT_6ParamsE)
        /*032c*/ 	.word	0x00000000


	//----- nvinfo : EIATTR_REGCOUNT
	.align		4
.L_146:
        /*0330*/ 	.byte	0x04, 0x2f
        /*0332*/ 	.short	(.L_148 - .L_147)
	.align		4
.L_147:
        /*0334*/ 	.word	index@(_ZN7cutlass13device_kernelIN5flash19enable_sm80_to_sm89INS1_16FlashAttnFwdSm80INS1_25CollectiveMainloopFwdSm80ILi8ELi1ELb1EN4cute5tupleIJNS5_1CILi128EEES8_S8_EEELi128ENS_6half_tEfNS_4arch4Sm80ELb0ELb0ELb1ELb1ELb0ELb0ELb1ELb0EEENS1_21CollectiveEpilogueFwdIS9_NS6_IJNS7_ILi1EEESF_SF_EEESA_SC_Li256ELb1ELb1ELb0ELb0EEENS1_19SingleTileSchedulerILb1ELb0ELb1ELi128EEEEEEEEEvNT_6ParamsE)
        /*0338*/ 	.word	0x00000004


	//----- nvinfo : EIATTR_FRAME_SIZE
	.align		4
.L_148:
        /*033c*/ 	.byte	0x04, 0x11
        /*033e*/ 	.short	(.L_150 - .L_149)
	.align		4
.L_149:
        /*0340*/ 	.word	index@(_ZN7cutlass13device_kernelIN5flash19enable_sm80_to_sm89INS1_16FlashAttnFwdSm80INS1_25CollectiveMainloopFwdSm80ILi8ELi1ELb1EN4cute5tupleIJNS5_1CILi128EEES8_S8_EEELi128ENS_6half_tEfNS_4arch4Sm80ELb0ELb0ELb1ELb1ELb0ELb0ELb1ELb0EEENS1_21CollectiveEpilogueFwdIS9_NS6_IJNS7_ILi1EEESF_SF_EEESA_SC_Li256ELb1ELb1ELb0ELb0EEENS1_19SingleTileSchedulerILb1ELb0ELb1ELi128EEEEEEEEEvNT_6ParamsE)
        /*0344*/ 	.word	0x00000000


	//----- nvinfo : EIATTR_REGCOUNT
	.align		4
.L_150:
        /*0348*/ 	.byte	0x04, 0x2f
        /*034a*/ 	.short	(.L_152 - .L_151)
	.align		4
.L_151:
        /*034c*/ 	.word	index@(_ZN7cutlass13device_kernelIN5flash19enable_sm80_to_sm89INS1_16FlashAttnFwdSm80INS1_25CollectiveMainloopFwdSm80ILi8ELi1ELb1EN4cute5tupleIJNS5_1CILi128EEES8_S8_EEELi128ENS_6half_tEfNS_4arch4Sm80ELb0ELb0ELb1ELb0ELb0ELb0ELb1ELb0EEENS1_21CollectiveEpilogueFwdIS9_NS6_IJNS7_ILi1EEESF_SF_EEESA_SC_Li256ELb0ELb1ELb0ELb0EEENS1_19SingleTileSchedulerILb0ELb0ELb1ELi128EEEEEEEEEvNT_6ParamsE)
        /*0350*/ 	.word	0x00000004


	//----- nvinfo : EIATTR_FRAME_SIZE
	.align		4
.L_152:
        /*0354*/ 	.byte	0x04, 0x11
        /*0356*/ 	.short	(.L_154 - .L_153)
	.align		4
.L_153:
        /*0358*/ 	.word	index@(_ZN7cutlass13device_kernelIN5flash19enable_sm80_to_sm89INS1_16FlashAttnFwdSm80INS1_25CollectiveMainloopFwdSm80ILi8ELi1ELb1EN4cute5tupleIJNS5_1CILi128EEES8_S8_EEELi128ENS_6half_tEfNS_4arch4Sm80ELb0ELb0ELb1ELb0ELb0ELb0ELb1ELb0EEENS1_21CollectiveEpilogueFwdIS9_NS6_IJNS7_ILi1EEESF_SF_EEESA_SC_Li256ELb0ELb1ELb0ELb0EEENS1_19SingleTileSchedulerILb0ELb0ELb1ELi128EEEEEEEEEvNT_6ParamsE)
        /*035c*/ 	.word	0x00000000


	//----- nvinfo : EIATTR_MIN_STACK_SIZE
	.align		4
.L_154:
        /*0360*/ 	.byte	0x04, 0x12
        /*0362*/ 	.short	(.L_156 - .L_155)
	.align		4
.L_155:
        /*0364*/ 	.word	index@(_ZN7cutlass13device_kernelIN5flash19enable_sm80_to_sm89INS1_16FlashAttnFwdSm80INS1_25CollectiveMainloopFwdSm80ILi8ELi1ELb1EN4cute5tupleIJNS5_1CILi128EEES8_S8_EEELi128ENS_6half_tEfNS_4arch4Sm80ELb0ELb0ELb1ELb0ELb0ELb0ELb1ELb0EEENS1_21CollectiveEpilogueFwdIS9_NS6_IJNS7_ILi1EEESF_SF_EEESA_SC_Li256ELb0ELb1ELb0ELb0EEENS1_19SingleTileSchedulerILb0ELb0ELb1ELi128EEEEEEEEEvNT_6ParamsE)
        /*0368*/ 	.word	0x00000000


	//----- nvinfo : EIATTR_MIN_STACK_SIZE
	.align		4
.L_156:
        /*036c*/ 	.byte	0x04, 0x12
        /*036e*/ 	.short	(.L_158 - .L_157)
	.align		4
.L_157:
        /*0370*/ 	.word	index@(_ZN7cutlass13device_kernelIN5flash19enable_sm80_to_sm89INS1_16FlashAttnFwdSm80INS1_25CollectiveMainloopFwdSm80ILi8ELi1ELb1EN4cute5tupleIJNS5_1CILi128EEES8_S8_EEELi128ENS_6half_tEfNS_4arch4Sm80ELb0ELb0ELb1ELb1ELb0ELb0ELb1ELb0EEENS1_21CollectiveEpilogueFwdIS9_NS6_IJNS7_ILi1EEESF_SF_EEESA_SC_Li256ELb1ELb1ELb0ELb0EEENS1_19SingleTileSchedulerILb1ELb0ELb1ELi128EEEEEEEEEvNT_6ParamsE)
        /*0374*/ 	.word	0x00000000


	//----- nvinfo : EIATTR_MIN_STACK_SIZE
	.align		4
.L_158:
        /*0378*/ 	.byte	0x04, 0x12
        /*037a*/ 	.short	(.L_160 - .L_159)
	.align		4
.L_159:
        /*037c*/ 	.word	index@(_ZN7cutlass13device_kernelIN5flash19enable_sm80_to_sm89INS1_16FlashAttnFwdSm80INS1_25CollectiveMainloopFwdSm80ILi8ELi1ELb1EN4cute5tupleIJNS5_1CILi128EEES8_S8_EEELi128ENS_6half_tEfNS_4arch4Sm80ELb0ELb0ELb1ELb1ELb0ELb1ELb1ELb0EEENS1_21CollectiveEpilogueFwdIS9_NS6_IJNS7_ILi1EEESF_SF_EEESA_SC_Li256ELb1ELb1ELb0ELb0EEENS1_19SingleTileSchedulerILb1ELb0ELb1ELi128EEEEEEEEEvNT_6ParamsE)
        /*0380*/ 	.word	0x00000000


	//----- nvinfo : EIATTR_MIN_STACK_SIZE
	.align		4
.L_160:
        /*0384*/ 	.byte	0x04, 0x12
        /*0386*/ 	.short	(.L_162 - .L_161)
	.align		4
.L_161:
        /*0388*/ 	.word	index@(_ZN7cutlass13device_kernelIN5flash19enable_sm80_to_sm89INS1_16FlashAttnFwdSm80INS1_25CollectiveMainloopFwdSm80ILi8ELi1ELb1EN4cute5tupleIJNS5_1CILi128EEENS7_ILi96EEES8_EEELi128ENS_6half_tEfNS_4arch4Sm80ELb0ELb1ELb1ELb0ELb0ELb0ELb1ELb0EEENS1_21CollectiveEpilogueFwdINS6_IJS8_S8_S9_EEENS6_IJNS7_ILi1EEESH_SH_EEESB_SD_Li256ELb0ELb1ELb0ELb0EEENS1_19SingleTileSchedulerILb0ELb0ELb1ELi128EEEEEEEEEvNT_6ParamsE)
        /*038c*/ 	.word	0x00000000


	//----- nvinfo : EIATTR_MIN_STACK_SIZE
	.align		4
.L_162:
        /*0390*/ 	.byte	0x04, 0x12
        /*0392*/ 	.short	(.L_164 - .L_163)
	.align		4
.L_163:
        /*0394*/ 	.word	index@(_ZN7cutlass13device_kernelIN5flash19enable_sm80_to_sm89INS1_16FlashAttnFwdSm80INS1_25CollectiveMainloopFwdSm80ILi8ELi1ELb1EN4cute5tupleIJNS5_1CILi128EEENS7_ILi96EEES8_EEELi128ENS_6half_tEfNS_4arch4Sm80ELb0ELb1ELb1ELb1ELb0ELb0ELb1ELb0EEENS1_21CollectiveEpilogueFwdINS6_IJS8_S8_S9_EEENS6_IJNS7_ILi1EEESH_SH_EEESB_SD_Li256ELb1ELb1ELb0ELb0EEENS1_19SingleTileSchedulerILb1ELb0ELb1ELi128EEEEEEEEEvNT_6ParamsE)
        /*0398*/ 	.word	0x00000000


	//----- nvinfo : EIATTR_MIN_STACK_SIZE
	.align		4
.L_164:
        /*039c*/ 	.byte	0x04, 0x12
        /*039e*/ 	.short	(.L_166 - .L_165)
	.align		4
.L_165:
        /*03a0*/ 	.word	index@(_ZN7cutlass13device_kernelIN5flash19enable_sm80_to_sm89INS1_16FlashAttnFwdSm80INS1_25CollectiveMainloopFwdSm80ILi8ELi1ELb1EN4cute5tupleIJNS5_1CILi128EEENS7_ILi96EEES8_EEELi128ENS_6half_tEfNS_4arch4Sm80ELb0ELb1ELb1ELb1ELb0ELb1ELb1ELb0EEENS1_21CollectiveEpilogueFwdINS6_IJS8_S8_S9_EEENS6_IJNS7_ILi1EEESH_SH_EEESB_SD_Li256ELb1ELb1ELb0ELb0EEENS1_19SingleTileSchedulerILb1ELb0ELb1ELi128EEEEEEEEEvNT_6ParamsE)
        /*03a4*/ 	.word	0x00000000


	//----- nvinfo : EIATTR_MIN_STACK_SIZE
	.align		4
.L_166:
        /*03a8*/ 	.byte	0x04, 0x12
        /*03aa*/ 	.short	(.L_168 - .L_167)
	.align		4
.L_167:
        /*03ac*/ 	.word	index@(_ZN7cutlass13device_kernelIN5flash19enable_sm80_to_sm89INS1_16FlashAttnFwdSm80INS1_25CollectiveMainloopFwdSm80ILi8ELi1ELb1EN4cute5tupleIJNS5_1CILi128EEES8_S8_EEELi128ENS_6half_tEfNS_4arch4Sm80ELb1ELb0ELb1ELb0ELb0ELb0ELb1ELb0EEENS1_21CollectiveEpilogueFwdIS9_NS6_IJNS7_ILi1EEESF_SF_EEESA_SC_Li256ELb0ELb1ELb0ELb0EEENS1_30DynamicPersistentTileSchedulerILi256ELi256ELb0ELb1ELb0EEEEEEEEEvNT_6ParamsE)
        /*03b0*/ 	.word	0x00000000


	//----- nvinfo : EIATTR_MIN_STACK_SIZE
	.align		4
.L_168:
        /*03b4*/ 	.byte	0x04, 0x12
        /*03b6*/ 	.short	(.L_170 - .L_169)
	.align		4
.L_169:
        /*03b8*/ 	.word	index@(_ZN7cutlass13device_kernelIN5flash19enable_sm80_to_sm89INS1_16FlashAttnFwdSm80INS1_25CollectiveMainloopFwdSm80ILi8ELi1ELb1EN4cute5tupleIJNS5_1CILi128EEES8_S8_EEELi128ENS_6half_tEfNS_4arch4Sm80ELb1ELb0ELb1ELb1ELb0ELb0ELb1ELb0EEENS1_21CollectiveEpilogueFwdIS9_NS6_IJNS7_ILi1EEESF_SF_EEESA_SC_Li256ELb1ELb1ELb0ELb0EEENS1_19SingleTileSchedulerILb1ELb0ELb1ELi128EEEEEEEEEvNT_6ParamsE)
        /*03bc*/ 	.word	0x00000000


	//----- nvinfo : EIATTR_MIN_STACK_SIZE
	.align		4
.L_170:
        /*03c0*/ 	.byte	0x04, 0x12
        /*03c2*/ 	.short	(.L_172 - .L_171)
	.align		4
.L_171:
        /*03c4*/ 	.word	index@(_ZN7cutlass13device_kernelIN5flash19enable_sm80_to_sm89INS1_16FlashAttnFwdSm80INS1_25CollectiveMainloopFwdSm80ILi8ELi1ELb1EN4cute5tupleIJNS5_1CILi128EEES8_S8_EEELi128ENS_6half_tEfNS_4arch4Sm80ELb1ELb0ELb1ELb1ELb0ELb1ELb1ELb0EEENS1_21CollectiveEpilogueFwdIS9_NS6_IJNS7_ILi1EEESF_SF_EEESA_SC_Li256ELb1ELb1ELb0ELb0EEENS1_19SingleTileSchedulerILb1ELb0ELb1ELi128EEEEEEEEEvNT_6ParamsE)
        /*03c8*/ 	.word	0x00000000


	//----- nvinfo : EIATTR_MIN_STACK_SIZE
	.align		4
.L_172:
        /*03cc*/ 	.byte	0x04, 0x12
        /*03ce*/ 	.short	(.L_174 - .L_173)
	.align		4
.L_173:
        /*03d0*/ 	.word	index@(_ZN7cutlass13device_kernelIN5flash19enable_sm80_to_sm89INS1_16FlashAttnFwdSm80INS1_25CollectiveMainloopFwdSm80ILi4ELi1ELb0EN4cute5tupleIJNS5_1CILi128EEENS7_ILi64EEES8_EEELi128ENS_6half_tEfNS_4arch4Sm80ELb0ELb0ELb1ELb0ELb0ELb0ELb1ELb0EEENS1_21CollectiveEpilogueFwdINS6_IJS8_S8_S9_EEENS6_IJNS7_ILi1EEESH_SH_EEESB_SD_Li128ELb0ELb1ELb0ELb0EEENS1_19SingleTileSchedulerILb0ELb0ELb1ELi128EEEEEEEEEvNT_6ParamsE)
        /*03d4*/ 	.word	0x00000000


	//----- nvinfo : EIATTR_MIN_STACK_SIZE
	.align		4
.L_174:
        /*03d8*/ 	.byte	0x04, 0x12
        /*03da*/ 	.short	(.L_176 - .L_175)
	.align		4
.L_175:
        /*03dc*/ 	.word	index@(_ZN7cutlass13device_kernelIN5flash19enable_sm80_to_sm89INS1_16FlashAttnFwdSm80INS1_25CollectiveMainloopFwdSm80ILi4ELi1ELb0EN4cute5tupleIJNS5_1CILi128EEENS7_ILi64EEES8_EEELi128ENS_6half_tEfNS_4arch4Sm80ELb0ELb0ELb1ELb1ELb0ELb0ELb1ELb0EEENS1_21CollectiveEpilogueFwdINS6_IJS8_S8_S9_EEENS6_IJNS7_ILi1EEESH_SH_EEESB_SD_Li128ELb1ELb1ELb0ELb0EEENS1_19SingleTileSchedulerILb1ELb0ELb1ELi128EEEEEEEEEvNT_6ParamsE)
        /*03e0*/ 	.word	0x00000000


	//----- nvinfo : EIATTR_MIN_STACK_SIZE
	.align		4
.L_176:
        /*03e4*/ 	.byte	0x04, 0x12
        /*03e6*/ 	.short	(.L_178 - .L_177)
	.align		4
.L_177:
        /*03e8*/ 	.word	index@(_ZN7cutlass13device_kernelIN5flash19enable_sm80_to_sm89INS1_16FlashAttnFwdSm80INS1_25CollectiveMainloopFwdSm80ILi4ELi1ELb0EN4cute5tupleIJNS5_1CILi128EEENS7_ILi64EEES8_EEELi128ENS_6half_tEfNS_4arch4Sm80ELb0ELb0ELb1ELb1ELb0ELb1ELb1ELb0EEENS1_21CollectiveEpilogueFwdINS6_IJS8_S8_S9_EEENS6_IJNS7_ILi1EEESH_SH_EEESB_SD_Li128ELb1ELb1ELb0ELb0EEENS1_19SingleTileSchedulerILb1ELb0ELb1ELi128EEEEEEEEEvNT_6ParamsE)
        /*03ec*/ 	.word	0x00000000


	//----- nvinfo : EIATTR_MIN_STACK_SIZE
	.align		4
.L_178:
        /*03f0*/ 	.byte	0x04, 0x12
        /*03f2*/ 	.short	(.L_180 - .L_179)
	.align		4
.L_179:
        /*03f4*/ 	.word	index@(_ZN7cutlass13device_kernelIN5flash19enable_sm80_to_sm89INS1_16FlashAttnFwdSm80INS1_25CollectiveMainloopFwdSm80ILi4ELi1ELb0EN4cute5tupleIJNS5_1CILi128EEENS7_ILi48EEES8_EEELi128ENS_6half_tEfNS_4arch4Sm80ELb0ELb1ELb1ELb0ELb0ELb0ELb1ELb0EEENS1_21CollectiveEpilogueFwdINS6_IJS8_S8_S9_EEENS6_IJNS7_ILi1EEESH_SH_EEESB_SD_Li128ELb0ELb1ELb0ELb0EEENS1_19SingleTileSchedulerILb0ELb0ELb1ELi128EEEEEEEEEvNT_6ParamsE)
        /*03f8*/ 	.word	0x00000000


	//----- nvinfo : EIATTR_MIN_STACK_SIZE
	.align		4
.L_180:
        /*03fc*/ 	.byte	0x04, 0x12
        /*03fe*/ 	.short	(.L_182 - .L_181)
	.align		4
.L_181:
        /*0400*/ 	.word	index@(_ZN7cutlass13device_kernelIN5flash19enable_sm80_to_sm89INS1_16FlashAttnFwdSm80INS1_25CollectiveMainloopFwdSm80ILi4ELi1ELb0EN4cute5tupleIJNS5_1CILi128EEENS7_ILi48EEES8_EEELi128ENS_6half_tEfNS_4arch4Sm80ELb0ELb1ELb1ELb1ELb0ELb0ELb1ELb0EEENS1_21CollectiveEpilogueFwdINS6_IJS8_S8_S9_EEENS6_IJNS7_ILi1EEESH_SH_EEESB_SD_Li128ELb1ELb1ELb0ELb0EEENS1_19SingleTileSchedulerILb1ELb0ELb1ELi128EEEEEEEEEvNT_6ParamsE)
        /*0404*/ 	.word	0x00000000


	//----- nvinfo : EIATTR_MIN_STACK_SIZE
	.align		4
.L_182:
        /*0408*/ 	.byte	0x04, 0x12
        /*040a*/ 	.short	(.L_184 - .L_183)
	.align		4
.L_183:
        /*040c*/ 	.word	index@(_ZN7cutlass13device_kernelIN5flash19enable_sm80_to_sm89INS1_16FlashAttnFwdSm80INS1_25CollectiveMainloopFwdSm80ILi4ELi1ELb0EN4cute5tupleIJNS5_1CILi128EEENS7_ILi48EEES8_EEELi128ENS_6half_tEfNS_4arch4Sm80ELb0ELb1ELb1ELb1ELb0ELb1ELb1ELb0EEENS1_21CollectiveEpilogueFwdINS6_IJS8_S8_S9_EEENS6_IJNS7_ILi1EEESH_SH_EEESB_SD_Li128ELb1ELb1ELb0ELb0EEENS1_19SingleTileSchedulerILb1ELb0ELb1ELi128EEEEEEEEEvNT_6ParamsE)
        /*0410*/ 	.word	0x00000000


	//----- nvinfo : EIATTR_MIN_STACK_SIZE
	.align		4
.L_184:
        /*0414*/ 	.byte	0x04, 0x12
        /*0416*/ 	.short	(.L_186 - .L_185)
	.align		4
.L_185:
        /*0418*/ 	.word	index@(_ZN7cutlass13device_kernelIN5flash19enable_sm80_to_sm89INS1_16FlashAttnFwdSm80INS1_25CollectiveMainloopFwdSm80ILi4ELi1ELb0EN4cute5tupleIJNS5_1CILi128EEENS7_ILi64EEES8_EEELi128ENS_6half_tEfNS_4arch4Sm80ELb1ELb0ELb1ELb0ELb0ELb0ELb1ELb0EEENS1_21CollectiveEpilogueFwdINS6_IJS8_S8_S9_EEENS6_IJNS7_ILi1EEESH_SH_EEESB_SD_Li128ELb0ELb1ELb0ELb0EEENS1_30DynamicPersistentTileSchedulerILi128ELi128ELb0ELb1ELb0EEEEEEEEEvNT_6ParamsE)
        /*041c*/ 	.word	0x00000000


	//----- nvinfo : EIATTR_MIN_STACK_SIZE
	.align		4
.L_186:
        /*0420*/ 	.byte	0x04, 0x12
        /*0422*/ 	.short	(.L_188 - .L_187)
	.align		4
.L_187:
        /*0424*/ 	.word	index@(_ZN7cutlass13device_kernelIN5flash19enable_sm80_to_sm89INS1_16FlashAttnFwdSm80INS1_25CollectiveMainloopFwdSm80ILi4ELi1ELb0EN4cute5tupleIJNS5_1CILi128EEENS7_ILi64EEES8_EEELi128ENS_6half_tEfNS_4arch4Sm80ELb1ELb0ELb1ELb1ELb0ELb0ELb1ELb0EEENS1_21CollectiveEpilogueFwdINS6_IJS8_S8_S9_EEENS6_IJNS7_ILi1EEESH_SH_EEESB_SD_Li128ELb1ELb1ELb0ELb0EEENS1_19SingleTileSchedulerILb1ELb0ELb1ELi128EEEEEEEEEvNT_6ParamsE)
        /*0428*/ 	.word	0x00000000


	//----- nvinfo : EIATTR_MIN_STACK_SIZE
	.align		4
.L_188:
        /*042c*/ 	.byte	0x04, 0x12
        /*042e*/ 	.short	(.L_190 - .L_189)
	.align		4
.L_189:
        /*0430*/ 	.word	index@(_ZN7cutlass13device_kernelIN5flash19enable_sm80_to_sm89INS1_16FlashAttnFwdSm80INS1_25CollectiveMainloopFwdSm80ILi4ELi1ELb0EN4cute5tupleIJNS5_1CILi128EEENS7_ILi64EEES8_EEELi128ENS_6half_tEfNS_4arch4Sm80ELb1ELb0ELb1ELb1ELb0ELb1ELb1ELb0EEENS1_21CollectiveEpilogueFwdINS6_IJS8_S8_S9_EEENS6_IJNS7_ILi1EEESH_SH_EEESB_SD_Li128ELb1ELb1ELb0ELb0EEENS1_19SingleTileSchedulerILb1ELb0ELb1ELi128EEEEEEEEEvNT_6ParamsE)
        /*0434*/ 	.word	0x00000000


	//----- nvinfo : EIATTR_MIN_STACK_SIZE
	.align		4
.L_190:
        /*0438*/ 	.byte	0x04, 0x12
        /*043a*/ 	.short	(.L_192 - .L_191)
	.align		4
.L_191:
        /*043c*/ 	.word	index@(_ZN7cutlass13device_kernelIN5flash19enable_sm80_to_sm89INS1_16FlashAttnFwdSm80INS1_25CollectiveMainloopFwdSm80ILi8ELi1ELb1EN4cute5tupleIJNS5_1CILi128EEES8_S8_EEELi128ENS_6half_tEfNS_4arch4Sm80ELb0ELb0ELb0ELb0ELb0ELb0ELb1ELb0EEENS1_21CollectiveEpilogueFwdIS9_NS6_IJNS7_ILi1EEESF_SF_EEESA_SC_Li256ELb0ELb1ELb0ELb0EEENS1_19SingleTileSchedulerILb0ELb0ELb1ELi128EEEEEEEEEvNT_6ParamsE)
        /*0440*/ 	.word	0x00000000


	//----- nvinfo : EIATTR_MIN_STACK_SIZE
	.align		4
.L_192:
        /*0444*/ 	.byte	0x04, 0x12
        /*0446*/ 	.short	(.L_194 - .L_193)
	.align		4
.L_193:
        /*0448*/ 	.word	index@(_ZN7cutlass13device_kernelIN5flash19enable_sm80_to_sm89INS1_16FlashAttnFwdSm80INS1_25CollectiveMainloopFwdSm80ILi8ELi1ELb1EN4cute5tupleIJNS5_1CILi128EEES8_S8_EEELi128ENS_6half_tEfNS_4arch4Sm80ELb0ELb0ELb0ELb1ELb0ELb0ELb1ELb0EEENS1_21CollectiveEpilogueFwdIS9_NS6_IJNS7_ILi1EEESF_SF_EEESA_SC_Li256ELb1ELb1ELb0ELb0EEENS1_19SingleTileSchedulerILb1ELb0ELb1ELi128EEEEEEEEEvNT_6ParamsE)
        /*044c*/ 	.word	0x00000000


	//----- nvinfo : EIATTR_MIN_STACK_SIZE
	.align		4
.L_194:
        /*0450*/ 	.byte	0x04, 0x12
        /*0452*/ 	.short	(.L_196 - .L_195)
	.align		4
.L_195:
        /*0454*/ 	.word	index@(_ZN7cutlass13device_kernelIN5flash19enable_sm80_to_sm89INS1_16FlashAttnFwdSm80INS1_25CollectiveMainloopFwdSm80ILi8ELi1ELb1EN4cute5tupleIJNS5_1CILi128EEES8_S8_EEELi128ENS_6half_tEfNS_4arch4Sm80ELb0ELb0ELb0ELb1ELb0ELb1ELb1ELb0EEENS1_21CollectiveEpilogueFwdIS9_NS6_IJNS7_ILi1EEESF_SF_EEESA_SC_Li256ELb1ELb1ELb0ELb0EEENS1_19SingleTileSchedulerILb1ELb0ELb1ELi128EEEEEEEEEvNT_6ParamsE)
        /*0458*/ 	.word	0x00000000


	//----- nvinfo : EIATTR_MIN_STACK_SIZE
	.align		4
.L_196:
        /*045c*/ 	.byte	0x04, 0x12
        /*045e*/ 	.short	(.L_198 - .L_197)
	.align		4
.L_197:
        /*0460*/ 	.word	index@(_ZN7cutlass13device_kernelIN5flash19enable_sm80_to_sm89INS1_16FlashAttnFwdSm80INS1_25CollectiveMainloopFwdSm80ILi8ELi1ELb1EN4cute5tupleIJNS5_1CILi128EEENS7_ILi96EEES8_EEELi128ENS_6half_tEfNS_4arch4Sm80ELb0ELb1ELb0ELb0ELb0ELb0ELb1ELb0EEENS1_21CollectiveEpilogueFwdINS6_IJS8_S8_S9_EEENS6_IJNS7_ILi1EEESH_SH_EEESB_SD_Li256ELb0ELb1ELb0ELb0EEENS1_19SingleTileSchedulerILb0ELb0ELb1ELi128EEEEEEEEEvNT_6ParamsE)
        /*0464*/ 	.word	0x00000000


	//----- nvinfo : EIATTR_MIN_STACK_SIZE
	.align		4
.L_198:
        /*0468*/ 	.byte	0x04, 0x12
        /*046a*/ 	.short	(.L_200 - .L_199)
	.align		4
.L_199:
        /*046c*/ 	.word	index@(_ZN7cutlass13device_kernelIN5flash19enable_sm80_to_sm89INS1_16FlashAttnFwdSm80INS1_25CollectiveMainloopFwdSm80ILi8ELi1ELb1EN4cute5tupleIJNS5_1CILi128EEENS7_ILi96EEES8_EEELi128ENS_6half_tEfNS_4arch4Sm80ELb0ELb1ELb0ELb1ELb0ELb0ELb1ELb0EEENS1_21CollectiveEpilogueFwdINS6_IJS8_S8_S9_EEENS6_IJNS7_ILi1EEESH_SH_EEESB_SD_Li256ELb1ELb1ELb0ELb0EEENS1_19SingleTileSchedulerILb1ELb0ELb1ELi128EEEEEEEEEvNT_6ParamsE)
        /*0470*/ 	.word	0x00000000


	//----- nvinfo : EIATTR_MIN_STACK_SIZE
	.align		4
.L_200:
        /*0474*/ 	.byte	0x04, 0x12
        /*0476*/ 	.short	(.L_202 - .L_201)
	.align		4
.L_201:
        /*0478*/ 	.word	index@(_ZN7cutlass13device_kernelIN5flash19enable_sm80_to_sm89INS1_16FlashAttnFwdSm80INS1_25CollectiveMainloopFwdSm80ILi8ELi1ELb1EN4cute5tupleIJNS5_1CILi128EEENS7_ILi96EEES8_EEELi128ENS_6half_tEfNS_4arch4Sm80ELb0ELb1ELb0ELb1ELb0ELb1ELb1ELb0EEENS1_21CollectiveEpilogueFwdINS6_IJS8_S8_S9_EEENS6_IJNS7_ILi1EEESH_SH_EEESB_SD_Li256ELb1ELb1ELb0ELb0EEENS1_19SingleTileSchedulerILb1ELb0ELb1ELi128EEEEEEEEEvNT_6ParamsE)
        /*047c*/ 	.word	0x00000000


	//----- nvinfo : EIATTR_MIN_STACK_SIZE
	.align		4
.L_202:
        /*0480*/ 	.byte	0x04, 0x12
        /*0482*/ 	.short	(.L_204 - .L_203)
	.align		4
.L_203:
        /*0484*/ 	.word	index@(_ZN7cutlass13device_kernelIN5flash19enable_sm80_to_sm89INS1_16FlashAttnFwdSm80INS1_25CollectiveMainloopFwdSm80ILi8ELi1ELb1EN4cute5tupleIJNS5_1CILi128EEES8_S8_EEELi128ENS_6half_tEfNS_4arch4Sm80ELb1ELb0ELb0ELb0ELb0ELb0ELb1ELb0EEENS1_21CollectiveEpilogueFwdIS9_NS6_IJNS7_ILi1EEESF_SF_EEESA_SC_Li256ELb0ELb1ELb0ELb0EEENS1_30DynamicPersistentTileSchedulerILi256ELi256ELb0ELb1ELb0EEEEEEEEEvNT_6ParamsE)
        /*0488*/ 	.word	0x00000000


	//----- nvinfo : EIATTR_MIN_STACK_SIZE
	.align		4
.L_204:
        /*048c*/ 	.byte	0x04, 0x12
        /*048e*/ 	.short	(.L_206 - .L_205)
	.align		4
.L_205:
        /*0490*/ 	.word	index@(_ZN7cutlass13device_kernelIN5flash19enable_sm80_to_sm89INS1_16FlashAttnFwdSm80INS1_25CollectiveMainloopFwdSm80ILi8ELi1ELb1EN4cute5tupleIJNS5_1CILi128EEES8_S8_EEELi128ENS_6half_tEfNS_4arch4Sm80ELb1ELb0ELb0ELb1ELb0ELb0ELb1ELb0EEENS1_21CollectiveEpilogueFwdIS9_NS6_IJNS7_ILi1EEESF_SF_EEESA_SC_Li256ELb1ELb1ELb0ELb0EEENS1_19SingleTileSchedulerILb1ELb0ELb1ELi128EEEEEEEEEvNT_6ParamsE)
        /*0494*/ 	.word	0x00000000


	//----- nvinfo : EIATTR_MIN_STACK_SIZE
	.align		4
.L_206:
        /*0498*/ 	.byte	0x04, 0x12
        /*049a*/ 	.short	(.L_208 - .L_207)
	.align		4
.L_207:
        /*049c*/ 	.word	index@(_ZN7cutlass13device_kernelIN5flash19enable_sm80_to_sm89INS1_16FlashAttnFwdSm80INS1_25CollectiveMainloopFwdSm80ILi8ELi1ELb1EN4cute5tupleIJNS5_1CILi128EEES8_S8_EEELi128ENS_6half_tEfNS_4arch4Sm80ELb1ELb0ELb0ELb1ELb0ELb1ELb1ELb0EEENS1_21CollectiveEpilogueFwdIS9_NS6_IJNS7_ILi1EEESF_SF_EEESA_SC_Li256ELb1ELb1ELb0ELb0EEENS1_19SingleTileSchedulerILb1ELb0ELb1ELi128EEEEEEEEEvNT_6ParamsE)
        /*04a0*/ 	.word	0x00000000


	//----- nvinfo : EIATTR_MIN_STACK_SIZE
	.align		4
.L_208:
        /*04a4*/ 	.byte	0x04, 0x12
        /*04a6*/ 	.short	(.L_210 - .L_209)
	.align		4
.L_209:
        /*04a8*/ 	.word	index@(_ZN7cutlass13device_kernelIN5flash19enable_sm80_to_sm89INS1_16FlashAttnFwdSm80INS1_25CollectiveMainloopFwdSm80ILi4ELi1ELb0EN4cute5tupleIJNS5_1CILi128EEENS7_ILi64EEES8_EEELi128ENS_6half_tEfNS_4arch4Sm80ELb0ELb0ELb0ELb0ELb0ELb0ELb1ELb0EEENS1_21CollectiveEpilogueFwdINS6_IJS8_S8_S9_EEENS6_IJNS7_ILi1EEESH_SH_EEESB_SD_Li128ELb0ELb1ELb0ELb0EEENS1_19SingleTileSchedulerILb0ELb0ELb1ELi128EEEEEEEEEvNT_6ParamsE)
        /*04ac*/ 	.word	0x00000000


	//----- nvinfo : EIATTR_MIN_STACK_SIZE
	.align		4
.L_210:
        /*04b0*/ 	.byte	0x04, 0x12
        /*04b2*/ 	.short	(.L_212 - .L_211)
	.align		4
.L_211:
        /*04b4*/ 	.word	index@(_ZN7cutlass13device_kernelIN5flash19enable_sm80_to_sm89INS1_16FlashAttnFwdSm80INS1_25CollectiveMainloopFwdSm80ILi4ELi1ELb0EN4cute5tupleIJNS5_1CILi128EEENS7_ILi64EEES8_EEELi128ENS_6half_tEfNS_4arch4Sm80ELb0ELb0ELb0ELb1ELb0ELb0ELb1ELb0EEENS1_21CollectiveEpilogueFwdINS6_IJS8_S8_S9_EEENS6_IJNS7_ILi1EEESH_SH_EEESB_SD_Li128ELb1ELb1ELb0ELb0EEENS1_19SingleTileSchedulerILb1ELb0ELb1ELi128EEEEEEEEEvNT_6ParamsE)
        /*04b8*/ 	.word	0x00000000


	//----- nvinfo : EIATTR_MIN_STACK_SIZE
	.align		4
.L_212:
        /*04bc*/ 	.byte	0x04, 0x12
        /*04be*/ 	.short	(.L_214 - .L_213)
	.align		4
.L_213:
        /*04c0*/ 	.word	index@(_ZN7cutlass13device_kernelIN5flash19enable_sm80_to_sm89INS1_16FlashAttnFwdSm80INS1_25CollectiveMainloopFwdSm80ILi4ELi1ELb0EN4cute5tupleIJNS5_1CILi128EEENS7_ILi64EEES8_EEELi128ENS_6half_tEfNS_4arch4Sm80ELb0ELb0ELb0ELb1ELb0ELb1ELb1ELb0EEENS1_21CollectiveEpilogueFwdINS6_IJS8_S8_S9_EEENS6_IJNS7_ILi1EEESH_SH_EEESB_SD_Li128ELb1ELb1ELb0ELb0EEENS1_19SingleTileSchedulerILb1ELb0ELb1ELi128EEEEEEEEEvNT_6ParamsE)
        /*04c4*/ 	.word	0x00000000


	//----- nvinfo : EIATTR_MIN_STACK_SIZE
	.align		4
.L_214:
        /*04c8*/ 	.byte	0x04, 0x12
        /*04ca*/ 	.short	(.L_216 - .L_215)
	.align		4
.L_215:
        /*04cc*/ 	.word	index@(_ZN7cutlass13device_kernelIN5flash19enable_sm80_to_sm89INS1_16FlashAttnFwdSm80INS1_25CollectiveMainloopFwdSm80ILi4ELi1ELb0EN4cute5tupleIJNS5_1CILi128EEENS7_ILi48EEES8_EEELi128ENS_6half_tEfNS_4arch4Sm80ELb0ELb1ELb0ELb0ELb0ELb0ELb1ELb0EEENS1_21CollectiveEpilogueFwdINS6_IJS8_S8_S9_EEENS6_IJNS7_ILi1EEESH_SH_EEESB_SD_Li128ELb0ELb1ELb0ELb0EEENS1_19SingleTileSchedulerILb0ELb0ELb1ELi128EEEEEEEEEvNT_6ParamsE)
        /*04d0*/ 	.word	0x00000000


	//----- nvinfo : EIATTR_MIN_STACK_SIZE
	.align		4
.L_216:
        /*04d4*/ 	.byte	0x04, 0x12
        /*04d6*/ 	.short	(.L_218 - .L_217)
	.align		4
.L_217:
        /*04d8*/ 	.word	index@(_ZN7cutlass13device_kernelIN5flash19enable_sm80_to_sm89INS1_16FlashAttnFwdSm80INS1_25CollectiveMainloopFwdSm80ILi4ELi1ELb0EN4cute5tupleIJNS5_1CILi128EEENS7_ILi48EEES8_EEELi128ENS_6half_tEfNS_4arch4Sm80ELb0ELb1ELb0ELb1ELb0ELb0ELb1ELb0EEENS1_21CollectiveEpilogueFwdINS6_IJS8_S8_S9_EEENS6_IJNS7_ILi1EEESH_SH_EEESB_SD_Li128ELb1ELb1ELb0ELb0EEENS1_19SingleTileSchedulerILb1ELb0ELb1ELi128EEEEEEEEEvNT_6ParamsE)
        /*04dc*/ 	.word	0x00000000


	//----- nvinfo : EIATTR_MIN_STACK_SIZE
	.align		4
.L_218:
        /*04e0*/ 	.byte	0x04, 0x12
        /*04e2*/ 	.short	(.L_220 - .L_219)
	.align		4
.L_219:
        /*04e4*/ 	.word	index@(_ZN7cutlass13device_kernelIN5flash19enable_sm80_to_sm89INS1_16FlashAttnFwdSm80INS1_25CollectiveMainloopFwdSm80ILi4ELi1ELb0EN4cute5tupleIJNS5_1CILi128EEENS7_ILi48EEES8_EEELi128ENS_6half_tEfNS_4arch4Sm80ELb0ELb1ELb0ELb1ELb0ELb1ELb1ELb0EEENS1_21CollectiveEpilogueFwdINS6_IJS8_S8_S9_EEENS6_IJNS7_ILi1EEESH_SH_EEESB_SD_Li128ELb1ELb1ELb0ELb0EEENS1_19SingleTileSchedulerILb1ELb0ELb1ELi128EEEEEEEEEvNT_6ParamsE)
        /*04e8*/ 	.word	0x00000000


	//----- nvinfo : EIATTR_MIN_STACK_SIZE
	.align		4
.L_220:
        /*04ec*/ 	.byte	0x04, 0x12
        /*04ee*/ 	.short	(.L_222 - .L_221)
	.align		4
.L_221:
        /*04f0*/ 	.word	index@(_ZN7cutlass13device_kernelIN5flash19enable_sm80_to_sm89INS1_16FlashAttnFwdSm80INS1_25CollectiveMainloopFwdSm80ILi4ELi1ELb0EN4cute5tupleIJNS5_1CILi128EEENS7_ILi64EEES8_EEELi128ENS_6half_tEfNS_4arch4Sm80ELb1ELb0ELb0ELb0ELb0ELb0ELb1ELb0EEENS1_21CollectiveEpilogueFwdINS6_IJS8_S8_S9_EEENS6_IJNS7_ILi1EEESH_SH_EEESB_SD_Li128ELb0ELb1ELb0ELb0EEENS1_30DynamicPersistentTileSchedulerILi128ELi128ELb0ELb1ELb0EEEEEEEEEvNT_6ParamsE)
        /*04f4*/ 	.word	0x00000000


	//----- nvinfo : EIATTR_MIN_STACK_SIZE
	.align		4
.L_222:
        /*04f8*/ 	.byte	0x04, 0x12
        /*04fa*/ 	.short	(.L_224 - .L_223)
	.align		4
.L_223:
        /*04fc*/ 	.word	index@(_ZN7cutlass13device_kernelIN5flash19enable_sm80_to_sm89INS1_16FlashAttnFwdSm80INS1_25CollectiveMainloopFwdSm80ILi4ELi1ELb0EN4cute5tupleIJNS5_1CILi128EEENS7_ILi64EEES8_EEELi128ENS_6half_tEfNS_4arch4Sm80ELb1ELb0ELb0ELb1ELb0ELb0ELb1ELb0EEENS1_21CollectiveEpilogueFwdINS6_IJS8_S8_S9_EEENS6_IJNS7_ILi1EEESH_SH_EEESB_SD_Li128ELb1ELb1ELb0ELb0EEENS1_19SingleTileSchedulerILb1ELb0ELb1ELi128EEEEEEEEEvNT_6ParamsE)
        /*0500*/ 	.word	0x00000000


	//----- nvinfo : EIATTR_MIN_STACK_SIZE
	.align		4
.L_224:
        /*0504*/ 	.byte	0x04, 0x12
        /*0506*/ 	.short	(.L_226 - .L_225)
	.align		4
.L_225:
        /*0508*/ 	.word	index@(_ZN7cutlass13device_kernelIN5flash19enable_sm80_to_sm89INS1_16FlashAttnFwdSm80INS1_25CollectiveMainloopFwdSm80ILi4ELi1ELb0EN4cute5tupleIJNS5_1CILi128EEENS7_ILi64EEES8_EEELi128ENS_6half_tEfNS_4arch4Sm80ELb1ELb0ELb0ELb1ELb0ELb1ELb1ELb0EEENS1_21CollectiveEpilogueFwdINS6_IJS8_S8_S9_EEENS6_IJNS7_ILi1EEESH_SH_EEESB_SD_Li128ELb1ELb1ELb0ELb0EEENS1_19SingleTileSchedulerILb1ELb0ELb1ELi128EEEEEEEEEvNT_6ParamsE)
        /*050c*/ 	.word	0x00000000
.L_226:


//--------------------- .nv.compat                --------------------------
	.section	.nv.compat,"",@"SHT_CUDA_COMPAT_INFO"
	.align	4
        /*0000*/ 	.byte	0x02, 0x09, 0x01, 0x00, 0x02, 0x02, 0x01, 0x00, 0x02, 0x05, 0x05, 0x00, 0x03, 0x07, 0x01, 0x01
        /*0010*/ 	.byte	0x02, 0x03, 0x00, 0x00, 0x02, 0x06, 0x01, 0x00, 0x04, 0x0b, 0x08, 0x00, 0x00, 0x00, 0x00, 0x00
        /*0020*/ 	.byte	0x00, 0x00, 0x00, 0x00


//--------------------- .nv.info._ZN7cutlass13device_kernelIN5flash19enable_sm80_to_sm89INS1_16FlashAttnFwdSm80INS1_25CollectiveMainloopFwdSm80ILi8ELi1ELb1EN4cute5tupleIJNS5_1CILi128EEES8_S8_EEELi128ENS_6half_tEfNS_4arch4Sm80ELb0ELb0ELb1ELb0ELb0ELb0ELb1ELb0EEENS1_21CollectiveEpilogueFwdIS9_NS6_IJNS7_ILi1EEESF_SF_EEESA_SC_Li256ELb0ELb1ELb0ELb0EEENS1_19SingleTileSchedulerILb0ELb0ELb1ELi128EEEEEEEEEvNT_6ParamsE --------------------------
	.section	.nv.info._ZN7cutlass13device_kernelIN5flash19enable_sm80_to_sm89INS1_16FlashAttnFwdSm80INS1_25CollectiveMainloopFwdSm80ILi8ELi1ELb1EN4cute5tupleIJNS5_1CILi128EEES8_S8_EEELi128ENS_6half_tEfNS_4arch4Sm80ELb0ELb0ELb1ELb0ELb0ELb0ELb1ELb0EEENS1_21CollectiveEpilogueFwdIS9_NS6_IJNS7_ILi1EEESF_SF_EEESA_SC_Li256ELb0ELb1ELb0ELb0EEENS1_19SingleTileSchedulerILb0ELb0ELb1ELi128EEEEEEEEEvNT_6ParamsE,"",@"SHT_CUDA_INFO"
	.sectionflags	@""
	.align	4


	//----- nvinfo : EIATTR_CUDA_API_VERSION
	.align		4
        /*0000*/ 	.byte	0x04, 0x37
        /*0002*/ 	.short	(.L_228 - .L_227)
.L_227:
        /*0004*/ 	.word	0x00000082


	//----- nvinfo : EIATTR_KPARAM_INFO
	.align		4
.L_228:
        /*0008*/ 	.byte	0x04, 0x17
        /*000a*/ 	.short	(.L_230 - .L_229)
.L_229:
        /*000c*/ 	.word	0x00000000
        /*0010*/ 	.short	0x0000
        /*0012*/ 	.short	0x0000
        /*0014*/ 	.byte	0x00, 0xf0, 0x61, 0x10


	//----- nvinfo : EIATTR_SPARSE_MMA_MASK
	.align		4
.L_230:
        /*0018*/ 	.byte	0x03, 0x50
        /*001a*/ 	.short	0x0000


	//----- nvinfo : EIATTR_MAXREG_COUNT
	.align		4
        /*001c*/ 	.byte	0x03, 0x1b
        /*001e*/ 	.short	0x00ff


	//----- nvinfo : EIATTR_MERCURY_ISA_VERSION
	.align		4
        /*0020*/ 	.byte	0x03, 0x5f
        /*0022*/ 	.short	0x0101


	//----- nvinfo : EIATTR_EXIT_INSTR_OFFSETS
	.align		4
        /*0024*/ 	.byte	0x04, 0x1c
        /*0026*/ 	.short	(.L_232 - .L_231)


	//   ....[0]....
.L_231:
        /*0028*/ 	.word	0x00000010


	//----- nvinfo : EIATTR_MAX_THREADS
	.align		4
.L_232:
        /*002c*/ 	.byte	0x04, 0x05
        /*002e*/ 	.short	(.L_234 - .L_233)
.L_233:
        /*0030*/ 	.word	0x00000100
        /*0034*/ 	.word	0x00000001
        /*0038*/ 	.word	0x00000001


	//----- nvinfo : EIATTR_CBANK_PARAM_SIZE
	.align		4
.L_234:
        /*003c*/ 	.byte	0x03, 0x19
        /*003e*/ 	.short	0x0418


	//----- nvinfo : EIATTR_PARAM_CBANK
	.align		4
        /*0040*/ 	.byte	0x04, 0x0a
        /*0042*/ 	.short	(.L_236 - .L_235)
	.align		4
.L_235:
        /*0044*/ 	.word	index@(.nv.constant0._ZN7cutlass13device_kernelIN5flash19enable_sm80_to_sm89INS1_16FlashAttnFwdSm80INS1_25CollectiveMainloopFwdSm80ILi8ELi1ELb1EN4cute5tupleIJNS5_1CILi128EEES8_S8_EEELi128ENS_6half_tEfNS_4arch4Sm80ELb0ELb0ELb1ELb0ELb0ELb0ELb1ELb0EEENS1_21CollectiveEpilogueFwdIS9_NS6_IJNS7_ILi1EEESF_SF_EEESA_SC_Li256ELb0ELb1ELb0ELb0EEENS1_19SingleTileSchedulerILb0ELb0ELb1ELi128EEEEEEEEEvNT_6ParamsE)
        /*0048*/ 	.short	0x0210
        /*004a*/ 	.short	0x0418


	//----- nvinfo : EIATTR_SW_WAR
	.align		4
.L_236:
        /*004c*/ 	.byte	0x04, 0x36
        /*004e*/ 	.short	(.L_238 - .L_237)
.L_237:
        /*0050*/ 	.word	0x00000008
.L_238:


//--------------------- .nv.info._ZN7cutlass13device_kernelIN5flash19enable_sm80_to_sm89INS1_16FlashAttnFwdSm80INS1_25CollectiveMainloopFwdSm80ILi8ELi1ELb1EN4cute5tupleIJNS5_1CILi128EEES8_S8_EEELi128ENS_6half_tEfNS_4arch4Sm80ELb0ELb0ELb1ELb1ELb0ELb0ELb1ELb0EEENS1_21CollectiveEpilogueFwdIS9_NS6_IJNS7_ILi1EEESF_SF_EEESA_SC_Li256ELb1ELb1ELb0ELb0EEENS1_19SingleTileSchedulerILb1ELb0ELb1ELi128EEEEEEEEEvNT_6ParamsE --------------------------
	.section	.nv.info._ZN7cutlass13device_kernelIN5flash19enable_sm80_to_sm89INS1_16FlashAttnFwdSm80INS1_25CollectiveMainloopFwdSm80ILi8ELi1ELb1EN4cute5tupleIJNS5_1CILi128EEES8_S8_EEELi128ENS_6half_tEfNS_4arch4Sm80ELb0ELb0ELb1ELb1ELb0ELb0ELb1ELb0EEENS1_21CollectiveEpilogueFwdIS9_NS6_IJNS7_ILi1EEESF_SF_EEESA_SC_Li256ELb1ELb1ELb0ELb0EEENS1_19SingleTileSchedulerILb1ELb0ELb1ELi128EEEEEEEEEvNT_6ParamsE,"",@"SHT_CUDA_INFO"
	.sectionflags	@""
	.align	4


	//----- nvinfo : EIATTR_CUDA_API_VERSION
	.align		4
        /*0000*/ 	.byte	0x04, 0x37
        /*0002*/ 	.short	(.L_240 - .L_239)
.L_239:
        /*0004*/ 	.word	0x00000082


	//----- nvinfo : EIATTR_KPARAM_INFO
	.align		4
.L_240:
        /*0008*/ 	.byte	0x04, 0x17
        /*000a*/ 	.short	(.L_242 - .L_241)
.L_241:
        /*000c*/ 	.word	0x00000000
        /*0010*/ 	.short	0x0000
        /*0012*/ 	.short	0x0000
        /*0014*/ 	.byte	0x00, 0xf0, 0x61, 0x10


	//----- nvinfo : EIATTR_SPARSE_MMA_MASK
	.align		4
.L_242:
        /*0018*/ 	.byte	0x03, 0x50
        /*001a*/ 	.short	0x0000


	//----- nvinfo : EIATTR_MAXREG_COUNT
	.align		4
        /*001c*/ 	.byte	0x03, 0x1b
        /*001e*/ 	.short	0x00ff


	//----- nvinfo : EIATTR_MERCURY_ISA_VERSION
	.align		4
        /*0020*/ 	.byte	0x03, 0x5f
        /*0022*/ 	.short	0x0101


	//----- nvinfo : EIATTR_EXIT_INSTR_OFFSETS
	.align		4
        /*0024*/ 	.byte	0x04, 0x1c
        /*0026*/ 	.short	(.L_244 - .L_243)


	//   ....[0]....
.L_243:
        /*0028*/ 	.word	0x00000010


	//----- nvinfo : EIATTR_MAX_THREADS
	.align		4
.L_244:
        /*002c*/ 	.byte	0x04, 0x05
        /*002e*/ 	.short	(.L_246 - .L_245)
.L_245:
        /*0030*/ 	.word	0x00000100
        /*0034*/ 	.word	0x00000001
        /*0038*/ 	.word	0x00000001


	//----- nvinfo : EIATTR_CBANK_PARAM_SIZE
	.align		4
.L_246:
        /*003c*/ 	.byte	0x03, 0x19
        /*003e*/ 	.short	0x0418


	//----- nvinfo : EIATTR_PARAM_CBANK
	.align		4
        /*0040*/ 	.byte	0x04, 0x0a
        /*0042*/ 	.short	(.L_248 - .L_247)
	.align		4
.L_247:
        /*0044*/ 	.word	index@(.nv.constant0._ZN7cutlass13device_kernelIN5flash19enable_sm80_to_sm89INS1_16FlashAttnFwdSm80INS1_25CollectiveMainloopFwdSm80ILi8ELi1ELb1EN4cute5tupleIJNS5_1CILi128EEES8_S8_EEELi128ENS_6half_tEfNS_4arch4Sm80ELb0ELb0ELb1ELb1ELb0ELb0ELb1ELb0EEENS1_21CollectiveEpilogueFwdIS9_NS6_IJNS7_ILi1EEESF_SF_EEESA_SC_Li256ELb1ELb1ELb0ELb0EEENS1_19SingleTileSchedulerILb1ELb0ELb1ELi128EEEEEEEEEvNT_6ParamsE)
        /*0048*/ 	.short	0x0210
        /*004a*/ 	.short	0x0418


	//----- nvinfo : EIATTR_SW_WAR
	.align		4
.L_248:
        /*004c*/ 	.byte	0x04, 0x36
        /*004e*/ 	.short	(.L_250 - .L_249)
.L_249:
        /*0050*/ 	.word	0x00000008
.L_250:


//--------------------- .nv.info._ZN7cutlass13device_kernelIN5flash19enable_sm80_to_sm89INS1_16FlashAttnFwdSm80INS1_25CollectiveMainloopFwdSm80ILi8ELi1ELb1EN4cute5tupleIJNS5_1CILi128EEES8_S8_EEELi128ENS_6half_tEfNS_4arch4Sm80ELb0ELb0ELb1ELb1ELb0ELb1ELb1ELb0EEENS1_21CollectiveEpilogueFwdIS9_NS6_IJNS7_ILi1EEESF_SF_EEESA_SC_Li256ELb1ELb1ELb0ELb0EEENS1_19SingleTileSchedulerILb1ELb0ELb1ELi128EEEEEEEEEvNT_6ParamsE --------------------------
	.section	.nv.info._ZN7cutlass13device_kernelIN5flash19enable_sm80_to_sm89INS1_16FlashAttnFwdSm80INS1_25CollectiveMainloopFwdSm80ILi8ELi1ELb1EN4cute5tupleIJNS5_1CILi128EEES8_S8_EEELi128ENS_6half_tEfNS_4arch4Sm80ELb0ELb0ELb1ELb1ELb0ELb1ELb1ELb0EEENS1_21CollectiveEpilogueFwdIS9_NS6_IJNS7_ILi1EEESF_SF_EEESA_SC_Li256ELb1ELb1ELb0ELb0EEENS1_19SingleTileSchedulerILb1ELb0ELb1ELi128EEEEEEEEEvNT_6ParamsE,"",@"SHT_CUDA_INFO"
	.sectionflags	@""
	.align	4


	//----- nvinfo : EIATTR_CUDA_API_VERSION
	.align		4
        /*0000*/ 	.byte	0x04, 0x37
        /*0002*/ 	.short	(.L_252 - .L_251)
.L_251:
        /*0004*/ 	.word	0x00000082


	//----- nvinfo : EIATTR_KPARAM_INFO
	.align		4
.L_252:
        /*0008*/ 	.byte	0x04, 0x17
        /*000a*/ 	.short	(.L_254 - .L_253)
.L_253:
        /*000c*/ 	.word	0x00000000
        /*0010*/ 	.short	0x0000
        /*0012*/ 	.short	0x0000
        /*0014*/ 	.byte	0x00, 0xf0, 0x61, 0x10


	//----- nvinfo : EIATTR_SPARSE_MMA_MASK
	.align		4
.L_254:
        /*0018*/ 	.byte	0x03, 0x50
        /*001a*/ 	.short	0x0000


	//----- nvinfo : EIATTR_MAXREG_COUNT
	.align		4
        /*001c*/ 	.byte	0x03, 0x1b
        /*001e*/ 	.short	0x00ff


	//----- nvinfo : EIATTR_MERCURY_ISA_VERSION
	.align		4
        /*0020*/ 	.byte	0x03, 0x5f
        /*0022*/ 	.short	0x0101


	//----- nvinfo : EIATTR_EXIT_INSTR_OFFSETS
	.align		4
        /*0024*/ 	.byte	0x04, 0x1c
        /*0026*/ 	.short	(.L_256 - .L_255)


	//   ....[0]....
.L_255:
        /*0028*/ 	.word	0x00000010


	//----- nvinfo : EIATTR_MAX_THREADS
	.align		4
.L_256:
        /*002c*/ 	.byte	0x04, 0x05
        /*002e*/ 	.short	(.L_258 - .L_257)
.L_257:
        /*0030*/ 	.word	0x00000100
        /*0034*/ 	.word	0x00000001
        /*0038*/ 	.word	0x00000001


	//----- nvinfo : EIATTR_CBANK_PARAM_SIZE
	.align		4
.L_258:
        /*003c*/ 	.byte	0x03, 0x19
        /*003e*/ 	.short	0x0418


	//----- nvinfo : EIATTR_PARAM_CBANK
	.align		4
        /*0040*/ 	.byte	0x04, 0x0a
        /*0042*/ 	.short	(.L_260 - .L_259)
	.align		4
.L_259:
        /*0044*/ 	.word	index@(.nv.constant0._ZN7cutlass13device_kernelIN5flash19enable_sm80_to_sm89INS1_16FlashAttnFwdSm80INS1_25CollectiveMainloopFwdSm80ILi8ELi1ELb1EN4cute5tupleIJNS5_1CILi128EEES8_S8_EEELi128ENS_6half_tEfNS_4arch4Sm80ELb0ELb0ELb1ELb1ELb0ELb1ELb1ELb0EEENS1_21CollectiveEpilogueFwdIS9_NS6_IJNS7_ILi1EEESF_SF_EEESA_SC_Li256ELb1ELb1ELb0ELb0EEENS1_19SingleTileSchedulerILb1ELb0ELb1ELi128EEEEEEEEEvNT_6ParamsE)
        /*0048*/ 	.short	0x0210
        /*004a*/ 	.short	0x0418


	//----- nvinfo : EIATTR_SW_WAR
	.align		4
.L_260:
        /*004c*/ 	.byte	0x04, 0x36
        /*004e*/ 	.short	(.L_262 - .L_261)
.L_261:
        /*0050*/ 	.word	0x00000008
.L_262:


//--------------------- .nv.info._ZN7cutlass13device_kernelIN5flash19enable_sm80_to_sm89INS1_16FlashAttnFwdSm80INS1_25CollectiveMainloopFwdSm80ILi8ELi1ELb1EN4cute5tupleIJNS5_1CILi128EEENS7_ILi96EEES8_EEELi128ENS_6half_tEfNS_4arch4Sm80ELb0ELb1ELb1ELb0ELb0ELb0ELb1ELb0EEENS1_21CollectiveEpilogueFwdINS6_IJS8_S8_S9_EEENS6_IJNS7_ILi1EEESH_SH_EEESB_SD_Li256ELb0ELb1ELb0ELb0EEENS1_19SingleTileSchedulerILb0ELb0ELb1ELi128EEEEEEEEEvNT_6ParamsE --------------------------
	.section	.nv.info._ZN7cutlass13device_kernelIN5flash19enable_sm80_to_sm89INS1_16FlashAttnFwdSm80INS1_25CollectiveMainloopFwdSm80ILi8ELi1ELb1EN4cute5tupleIJNS5_1CILi128EEENS7_ILi96EEES8_EEELi128ENS_6half_tEfNS_4arch4Sm80ELb0ELb1ELb1ELb0ELb0ELb0ELb1ELb0EEENS1_21CollectiveEpilogueFwdINS6_IJS8_S8_S9_EEENS6_IJNS7_ILi1EEESH_SH_EEESB_SD_Li256ELb0ELb1ELb0ELb0EEENS1_19SingleTileSchedulerILb0ELb0ELb1ELi128EEEEEEEEEvNT_6ParamsE,"",@"SHT_CUDA_INFO"
	.sectionflags	@""
	.align	4


	//----- nvinfo : EIATTR_CUDA_API_VERSION
	.align		4
        /*0000*/ 	.byte	0x04, 0x37
        /*0002*/ 	.short	(.L_264 - .L_263)
.L_263:
        /*0004*/ 	.word	0x00000082


	//----- nvinfo : EIATTR_KPARAM_INFO
	.align		4
.L_264:
        /*0008*/ 	.byte	0x04, 0x17
        /*000a*/ 	.short	(.L_266 - .L_265)
.L_265:
        /*000c*/ 	.word	0x00000000
        /*0010*/ 	.short	0x0000
        /*0012*/ 	.short	0x0000
        /*0014*/ 	.byte	0x00, 0xf0, 0x61, 0x10


	//----- nvinfo : EIATTR_SPARSE_MMA_MASK
	.align		4
.L_266:
        /*0018*/ 	.byte	0x03, 0x50
        /*001a*/ 	.short	0x0000


	//----- nvinfo : EIATTR_MAXREG_COUNT
	.align		4
        /*001c*/ 	.byte	0x03, 0x1b
        /*001e*/ 	.short	0x00ff


	//----- nvinfo : EIATTR_MERCURY_ISA_VERSION
	.align		4
        /*0020*/ 	.byte	0x03, 0x5f
        /*0022*/ 	.short	0x0101


	//----- nvinfo : EIATTR_EXIT_INSTR_OFFSETS
	.align		4
        /*0024*/ 	.byte	0x04, 0x1c
        /*0026*/ 	.short	(.L_268 - .L_267)


	//   ....[0]....
.L_267:
        /*0028*/ 	.word	0x00000010


	//----- nvinfo : EIATTR_MAX_THREADS
	.align		4
.L_268:
        /*002c*/ 	.byte	0x04, 0x05
        /*002e*/ 	.short	(.L_270 - .L_269)
.L_269:
        /*0030*/ 	.word	0x00000100
        /*0034*/ 	.word	0x00000001
        /*0038*/ 	.word	0x00000001


	//----- nvinfo : EIATTR_CBANK_PARAM_SIZE
	.align		4
.L_270:
        /*003c*/ 	.byte	0x03, 0x19
        /*003e*/ 	.short	0x0418


	//----- nvinfo : EIATTR_PARAM_CBANK
	.align		4
        /*0040*/ 	.byte	0x04, 0x0a
        /*0042*/ 	.short	(.L_272 - .L_271)
	.align		4
.L_271:
        /*0044*/ 	.word	index@(.nv.constant0._ZN7cutlass13device_kernelIN5flash19enable_sm80_to_sm89INS1_16FlashAttnFwdSm80INS1_25CollectiveMainloopFwdSm80ILi8ELi1ELb1EN4cute5tupleIJNS5_1CILi128EEENS7_ILi96EEES8_EEELi128ENS_6half_tEfNS_4arch4Sm80ELb0ELb1ELb1ELb0ELb0ELb0ELb1ELb0EEENS1_21CollectiveEpilogueFwdINS6_IJS8_S8_S9_EEENS6_IJNS7_ILi1EEESH_SH_EEESB_SD_Li256ELb0ELb1ELb0ELb0EEENS1_19SingleTileSchedulerILb0ELb0ELb1ELi128EEEEEEEEEvNT_6ParamsE)
        /*0048*/ 	.short	0x0210
        /*004a*/ 	.short	0x0418


	//----- nvinfo : EIATTR_SW_WAR
	.align		4
.L_272:
        /*004c*/ 	.byte	0x04, 0x36
        /*004e*/ 	.short	(.L_274 - .L_273)
.L_273:
        /*0050*/ 	.word	0x00000008
.L_274:


//--------------------- .nv.info._ZN7cutlass13device_kernelIN5flash19enable_sm80_to_sm89INS1_16FlashAttnFwdSm80INS1_25CollectiveMainloopFwdSm80ILi8ELi1ELb1EN4cute5tupleIJNS5_1CILi128EEENS7_ILi96EEES8_EEELi128ENS_6half_tEfNS_4arch4Sm80ELb0ELb1ELb1ELb1ELb0ELb0ELb1ELb0EEENS1_21CollectiveEpilogueFwdINS6_IJS8_S8_S9_EEENS6_IJNS7_ILi1EEESH_SH_EEESB_SD_Li256ELb1ELb1ELb0ELb0EEENS1_19SingleTileSchedulerILb1ELb0ELb1ELi128EEEEEEEEEvNT_6ParamsE --------------------------
	.section	.nv.info._ZN7cutlass13device_kernelIN5flash19enable_sm80_to_sm89INS1_16FlashAttnFwdSm80INS1_25CollectiveMainloopFwdSm80ILi8ELi1ELb1EN4cute5tupleIJNS5_1CILi128EEENS7_ILi96EEES8_EEELi128ENS_6half_tEfNS_4arch4Sm80ELb0ELb1ELb1ELb1ELb0ELb0ELb1ELb0EEENS1_21CollectiveEpilogueFwdINS6_IJS8_S8_S9_EEENS6_IJNS7_ILi1EEESH_SH_EEESB_SD_Li256ELb1ELb1ELb0ELb0EEENS1_19SingleTileSchedulerILb1ELb0ELb1ELi128EEEEEEEEEvNT_6ParamsE,"",@"SHT_CUDA_INFO"
	.sectionflags	@""
	.align	4


	//----- nvinfo : EIATTR_CUDA_API_VERSION
	.align		4
        /*0000*/ 	.byte	0x04, 0x37
        /*0002*/ 	.short	(.L_276 - .L_275)
.L_275:
        /*0004*/ 	.word	0x00000082


	//----- nvinfo : EIATTR_KPARAM_INFO
	.align		4
.L_276:
        /*0008*/ 	.byte	0x04, 0x17
        /*000a*/ 	.short	(.L_278 - .L_277)
.L_277:
        /*000c*/ 	.word	0x00000000
        /*0010*/ 	.short	0x0000
        /*0012*/ 	.short	0x0000
        /*0014*/ 	.byte	0x00, 0xf0, 0x61, 0x10


	//----- nvinfo : EIATTR_SPARSE_MMA_MASK
	.align		4
.L_278:
        /*0018*/ 	.byte	0x03, 0x50
        /*001a*/ 	.short	0x0000


	//----- nvinfo : EIATTR_MAXREG_COUNT
	.align		4
        /*001c*/ 	.byte	0x03, 0x1b
        /*001e*/ 	.short	0x00ff


	//----- nvinfo : EIATTR_MERCURY_ISA_VERSION
	.align		4
        /*0020*/ 	.byte	0x03, 0x5f
        /*0022*/ 	.short	0x0101


	//----- nvinfo : EIATTR_EXIT_INSTR_OFFSETS
	.align		4
        /*0024*/ 	.byte	0x04, 0x1c
        /*0026*/ 	.short	(.L_280 - .L_279)


	//   ....[0]....
.L_279:
        /*0028*/ 	.word	0x00000010


	//----- nvinfo : EIATTR_MAX_THREADS
	.align		4
.L_280:
        /*002c*/ 	.byte	0x04, 0x05
        /*002e*/ 	.short	(.L_282 - .L_281)
.L_281:
        /*0030*/ 	.word	0x00000100
        /*0034*/ 	.word	0x00000001
        /*0038*/ 	.word	0x00000001


	//----- nvinfo : EIATTR_CBANK_PARAM_SIZE
	.align		4
.L_282:
        /*003c*/ 	.byte	0x03, 0x19
        /*003e*/ 	.short	0x0418


	//----- nvinfo : EIATTR_PARAM_CBANK
	.align		4
        /*0040*/ 	.byte	0x04, 0x0a
        /*0042*/ 	.short	(.L_284 - .L_283)
	.align		4
.L_283:
        /*0044*/ 	.word	index@(.nv.constant0._ZN7cutlass13device_kernelIN5flash19enable_sm80_to_sm89INS1_16FlashAttnFwdSm80INS1_25CollectiveMainloopFwdSm80ILi8ELi1ELb1EN4cute5tupleIJNS5_1CILi128EEENS7_ILi96EEES8_EEELi128ENS_6half_tEfNS_4arch4Sm80ELb0ELb1ELb1ELb1ELb0ELb0ELb1ELb0EEENS1_21CollectiveEpilogueFwdINS6_IJS8_S8_S9_EEENS6_IJNS7_ILi1EEESH_SH_EEESB_SD_Li256ELb1ELb1ELb0ELb0EEENS1_19SingleTileSchedulerILb1ELb0ELb1ELi128EEEEEEEEEvNT_6ParamsE)
        /*0048*/ 	.short	0x0210
        /*004a*/ 	.short	0x0418


	//----- nvinfo : EIATTR_SW_WAR
	.align		4
.L_284:
        /*004c*/ 	.byte	0x04, 0x36
        /*004e*/ 	.short	(.L_286 - .L_285)
.L_285:
        /*0050*/ 	.word	0x00000008
.L_286:


//--------------------- .nv.info._ZN7cutlass13device_kernelIN5flash19enable_sm80_to_sm89INS1_16FlashAttnFwdSm80INS1_25CollectiveMainloopFwdSm80ILi8ELi1ELb1EN4cute5tupleIJNS5_1CILi128EEENS7_ILi96EEES8_EEELi128ENS_6half_tEfNS_4arch4Sm80ELb0ELb1ELb1ELb1ELb0ELb1ELb1ELb0EEENS1_21CollectiveEpilogueFwdINS6_IJS8_S8_S9_EEENS6_IJNS7_ILi1EEESH_SH_EEESB_SD_Li256ELb1ELb1ELb0ELb0EEENS1_19SingleTileSchedulerILb1ELb0ELb1ELi128EEEEEEEEEvNT_6ParamsE --------------------------
	.section	.nv.info._ZN7cutlass13device_kernelIN5flash19enable_sm80_to_sm89INS1_16FlashAttnFwdSm80INS1_25CollectiveMainloopFwdSm80ILi8ELi1ELb1EN4cute5tupleIJNS5_1CILi128EEENS7_ILi96EEES8_EEELi128ENS_6half_tEfNS_4arch4Sm80ELb0ELb1ELb1ELb1ELb0ELb1ELb1ELb0EEENS1_21CollectiveEpilogueFwdINS6_IJS8_S8_S9_EEENS6_IJNS7_ILi1EEESH_SH_EEESB_SD_Li256ELb1ELb1ELb0ELb0EEENS1_19SingleTileSchedulerILb1ELb0ELb1ELi128EEEEEEEEEvNT_6ParamsE,"",@"SHT_CUDA_INFO"
	.sectionflags	@""
	.align	4


	//----- nvinfo : EIATTR_CUDA_API_VERSION
	.align		4
        /*0000*/ 	.byte	0x04, 0x37
        /*0002*/ 	.short	(.L_288 - .L_287)
.L_287:
        /*0004*/ 	.word	0x00000082


	//----- nvinfo : EIATTR_KPARAM_INFO
	.align		4
.L_288:
        /*0008*/ 	.byte	0x04, 0x17
        /*000a*/ 	.short	(.L_290 - .L_289)
.L_289:
        /*000c*/ 	.word	0x00000000
        /*0010*/ 	.short	0x0000
        /*0012*/ 	.short	0x0000
        /*0014*/ 	.byte	0x00, 0xf0, 0x61, 0x10


	//----- nvinfo : EIATTR_SPARSE_MMA_MASK
	.align		4
.L_290:
        /*0018*/ 	.byte	0x03, 0x50
        /*001a*/ 	.short	0x0000


	//----- nvinfo : EIATTR_MAXREG_COUNT
	.align		4
        /*001c*/ 	.byte	0x03, 0x1b
        /*001e*/ 	.short	0x00ff


	//----- nvinfo : EIATTR_MERCURY_ISA_VERSION
	.align		4
        /*0020*/ 	.byte	0x03, 0x5f
        /*0022*/ 	.short	0x0101


	//----- nvinfo : EIATTR_EXIT_INSTR_OFFSETS
	.align		4
        /*0024*/ 	.byte	0x04, 0x1c
        /*0026*/ 	.short	(.L_292 - .L_291)


	//   ....[0]....
.L_291:
        /*0028*/ 	.word	0x00000010


	//----- nvinfo : EIATTR_MAX_THREADS
	.align		4
.L_292:
        /*002c*/ 	.byte	0x04, 0x05
        /*002e*/ 	.short	(.L_294 - .L_293)
.L_293:
        /*0030*/ 	.word	0x00000100
        /*0034*/ 	.word	0x00000001
        /*0038*/ 	.word	0x00000001


	//----- nvinfo : EIATTR_CBANK_PARAM_SIZE
	.align		4
.L_294:
        /*003c*/ 	.byte	0x03, 0x19
        /*003e*/ 	.short	0x0418


	//----- nvinfo : EIATTR_PARAM_CBANK
	.align		4
        /*0040*/ 	.byte	0x04, 0x0a
        /*0042*/ 	.short	(.L_296 - .L_295)
	.align		4
.L_295:
        /*0044*/ 	.word	index@(.nv.constant0._ZN7cutlass13device_kernelIN5flash19enable_sm80_to_sm89INS1_16FlashAttnFwdSm80INS1_25CollectiveMainloopFwdSm80ILi8ELi1ELb1EN4cute5tupleIJNS5_1CILi128EEENS7_ILi96EEES8_EEELi128ENS_6half_tEfNS_4arch4Sm80ELb0ELb1ELb1ELb1ELb0ELb1ELb1ELb0EEENS1_21CollectiveEpilogueFwdINS6_IJS8_S8_S9_EEENS6_IJNS7_ILi1EEESH_SH_EEESB_SD_Li256ELb1ELb1ELb0ELb0EEENS1_19SingleTileSchedulerILb1ELb0ELb1ELi128EEEEEEEEEvNT_6ParamsE)
        /*0048*/ 	.short	0x0210
        /*004a*/ 	.short	0x0418


	//----- nvinfo : EIATTR_SW_WAR
	.align		4
.L_296:
        /*004c*/ 	.byte	0x04, 0x36
        /*004e*/ 	.short	(.L_298 - .L_297)
.L_297:
        /*0050*/ 	.word	0x00000008
.L_298:


//--------------------- .nv.info._ZN7cutlass13device_kernelIN5flash19enable_sm80_to_sm89INS1_16FlashAttnFwdSm80INS1_25CollectiveMainloopFwdSm80ILi8ELi1ELb1EN4cute5tupleIJNS5_1CILi128EEES8_S8_EEELi128ENS_6half_tEfNS_4arch4Sm80ELb1ELb0ELb1ELb0ELb0ELb0ELb1ELb0EEENS1_21CollectiveEpilogueFwdIS9_NS6_IJNS7_ILi1EEESF_SF_EEESA_SC_Li256ELb0ELb1ELb0ELb0EEENS1_30DynamicPersistentTileSchedulerILi256ELi256ELb0ELb1ELb0EEEEEEEEEvNT_6ParamsE --------------------------
	.section	.nv.info._ZN7cutlass13device_kernelIN5flash19enable_sm80_to_sm89INS1_16FlashAttnFwdSm80INS1_25CollectiveMainloopFwdSm80ILi8ELi1ELb1EN4cute5tupleIJNS5_1CILi128EEES8_S8_EEELi128ENS_6half_tEfNS_4arch4Sm80ELb1ELb0ELb1ELb0ELb0ELb0ELb1ELb0EEENS1_21CollectiveEpilogueFwdIS9_NS6_IJNS7_ILi1EEESF_SF_EEESA_SC_Li256ELb0ELb1ELb0ELb0EEENS1_30DynamicPersistentTileSchedulerILi256ELi256ELb0ELb1ELb0EEEEEEEEEvNT_6ParamsE,"",@"SHT_CUDA_INFO"
	.sectionflags	@""
	.align	4


	//----- nvinfo : EIATTR_CUDA_API_VERSION
	.align		4
        /*0000*/ 	.byte	0x04, 0x37
        /*0002*/ 	.short	(.L_300 - .L_299)
.L_299:
        /*0004*/ 	.word	0x00000082


	//----- nvinfo : EIATTR_KPARAM_INFO
	.align		4
.L_300:
        /*0008*/ 	.byte	0x04, 0x17
        /*000a*/ 	.short	(.L_302 - .L_301)
.L_301:
        /*000c*/ 	.word	0x00000000
        /*0010*/ 	.short	0x0000
        /*0012*/ 	.short	0x0000
        /*0014*/ 	.byte	0x00, 0xf0, 0xa1, 0x10


	//----- nvinfo : EIATTR_SPARSE_MMA_MASK
	.align		4
.L_302:
        /*0018*/ 	.byte	0x03, 0x50
        /*001a*/ 	.short	0x0000


	//----- nvinfo : EIATTR_MAXREG_COUNT
	.align		4
        /*001c*/ 	.byte	0x03, 0x1b
        /*001e*/ 	.short	0x00ff


	//----- nvinfo : EIATTR_MERCURY_ISA_VERSION
	.align		4
        /*0020*/ 	.byte	0x03, 0x5f
        /*0022*/ 	.short	0x0101


	//----- nvinfo : EIATTR_EXIT_INSTR_OFFSETS
	.align		4
        /*0024*/ 	.byte	0x04, 0x1c
        /*0026*/ 	.short	(.L_304 - .L_303)


	//   ....[0]....
.L_303:
        /*0028*/ 	.word	0x00000010


	//----- nvinfo : EIATTR_MAX_THREADS
	.align		4
.L_304:
        /*002c*/ 	.byte	0x04, 0x05
        /*002e*/ 	.short	(.L_306 - .L_305)
.L_305:
        /*0030*/ 	.word	0x00000100
        /*0034*/ 	.word	0x00000001
        /*0038*/ 	.word	0x00000001


	//----- nvinfo : EIATTR_CBANK_PARAM_SIZE
	.align		4
.L_306:
        /*003c*/ 	.byte	0x03, 0x19
        /*003e*/ 	.short	0x0428


	//----- nvinfo : EIATTR_PARAM_CBANK
	.align		4
        /*0040*/ 	.byte	0x04, 0x0a
        /*0042*/ 	.short	(.L_308 - .L_307)
	.align		4
.L_307:
        /*0044*/ 	.word	index@(.nv.constant0._ZN7cutlass13device_kernelIN5flash19enable_sm80_to_sm89INS1_16FlashAttnFwdSm80INS1_25CollectiveMainloopFwdSm80ILi8ELi1ELb1EN4cute5tupleIJNS5_1CILi128EEES8_S8_EEELi128ENS_6half_tEfNS_4arch4Sm80ELb1ELb0ELb1ELb0ELb0ELb0ELb1ELb0EEENS1_21CollectiveEpilogueFwdIS9_NS6_IJNS7_ILi1EEESF_SF_EEESA_SC_Li256ELb0ELb1ELb0ELb0EEENS1_30DynamicPersistentTileSchedulerILi256ELi256ELb0ELb1ELb0EEEEEEEEEvNT_6ParamsE)
        /*0048*/ 	.short	0x0210
        /*004a*/ 	.short	0x0428


	//----- nvinfo : EIATTR_SW_WAR
	.align		4
.L_308:
        /*004c*/ 	.byte	0x04, 0x36
        /*004e*/ 	.short	(.L_310 - .L_309)
.L_309:
        /*0050*/ 	.word	0x00000008
.L_310:


//--------------------- .nv.info._ZN7cutlass13device_kernelIN5flash19enable_sm80_to_sm89INS1_16FlashAttnFwdSm80INS1_25CollectiveMainloopFwdSm80ILi8ELi1ELb1EN4cute5tupleIJNS5_1CILi128EEES8_S8_EEELi128ENS_6half_tEfNS_4arch4Sm80ELb1ELb0ELb1ELb1ELb0ELb0ELb1ELb0EEENS1_21CollectiveEpilogueFwdIS9_NS6_IJNS7_ILi1EEESF_SF_EEESA_SC_Li256ELb1ELb1ELb0ELb0EEENS1_19SingleTileSchedulerILb1ELb0ELb1ELi128EEEEEEEEEvNT_6ParamsE --------------------------
	.section	.nv.info._ZN7cutlass13device_kernelIN5flash19enable_sm80_to_sm89INS1_16FlashAttnFwdSm80INS1_25CollectiveMainloopFwdSm80ILi8ELi1ELb1EN4cute5tupleIJNS5_1CILi128EEES8_S8_EEELi128ENS_6half_tEfNS_4arch4Sm80ELb1ELb0ELb1ELb1ELb0ELb0ELb1ELb0EEENS1_21CollectiveEpilogueFwdIS9_NS6_IJNS7_ILi1EEESF_SF_EEESA_SC_Li256ELb1ELb1ELb0ELb0EEENS1_19SingleTileSchedulerILb1ELb0ELb1ELi128EEEEEEEEEvNT_6ParamsE,"",@"SHT_CUDA_INFO"
	.sectionflags	@""
	.align	4


	//----- nvinfo : EIATTR_CUDA_API_VERSION
	.align		4
        /*0000*/ 	.byte	0x04, 0x37
        /*0002*/ 	.short	(.L_312 - .L_311)
.L_311:
        /*0004*/ 	.word	0x00000082


	//----- nvinfo : EIATTR_KPARAM_INFO
	.align		4
.L_312:
        /*0008*/ 	.byte	0x04, 0x17
        /*000a*/ 	.short	(.L_314 - .L_313)
.L_313:
        /*000c*/ 	.word	0x00000000
        /*0010*/ 	.short	0x0000
        /*0012*/ 	.short	0x0000
        /*0014*/ 	.byte	0x00, 0xf0, 0x61, 0x10


	//----- nvinfo : EIATTR_SPARSE_MMA_MASK
	.align		4
.L_314:
        /*0018*/ 	.byte	0x03, 0x50
        /*001a*/ 	.short	0x0000


	//----- nvinfo : EIATTR_MAXREG_COUNT
	.align		4
        /*001c*/ 	.byte	0x03, 0x1b
        /*001e*/ 	.short	0x00ff


	//----- nvinfo : EIATTR_MERCURY_ISA_VERSION
	.align		4
        /*0020*/ 	.byte	0x03, 0x5f
        /*0022*/ 	.short	0x0101


	//----- nvinfo : EIATTR_EXIT_INSTR_OFFSETS
	.align		4
        /*0024*/ 	.byte	0x04, 0x1c
        /*0026*/ 	.short	(.L_316 - .L_315)


	//   ....[0]....
.L_315:
        /*0028*/ 	.word	0x00000010


	//----- nvinfo : EIATTR_MAX_THREADS
	.align		4
.L_316:
        /*002c*/ 	.byte	0x04, 0x05
        /*002e*/ 	.short	(.L_318 - .L_317)
.L_317:
        /*0030*/ 	.word	0x00000100
        /*0034*/ 	.word	0x00000001
        /*0038*/ 	.word	0x00000001


	//----- nvinfo : EIATTR_CBANK_PARAM_SIZE
	.align		4
.L_318:
        /*003c*/ 	.byte	0x03, 0x19
        /*003e*/ 	.short	0x0418


	//----- nvinfo : EIATTR_PARAM_CBANK
	.align		4
        /*0040*/ 	.byte	0x04, 0x0a
        /*0042*/ 	.short	(.L_320 - .L_319)
	.align		4
.L_319:
        /*0044*/ 	.word	index@(.nv.constant0._ZN7cutlass13device_kernelIN5flash19enable_sm80_to_sm89INS1_16FlashAttnFwdSm80INS1_25CollectiveMainloopFwdSm80ILi8ELi1ELb1EN4cute5tupleIJNS5_1CILi128EEES8_S8_EEELi128ENS_6half_tEfNS_4arch4Sm80ELb1ELb0ELb1ELb1ELb0ELb0ELb1ELb0EEENS1_21CollectiveEpilogueFwdIS9_NS6_IJNS7_ILi1EEESF_SF_EEESA_SC_Li256ELb1ELb1ELb0ELb0EEENS1_19SingleTileSchedulerILb1ELb0ELb1ELi128EEEEEEEEEvNT_6ParamsE)
        /*0048*/ 	.short	0x0210
        /*004a*/ 	.short	0x0418


	//----- nvinfo : EIATTR_SW_WAR
	.align		4
.L_320:
        /*004c*/ 	.byte	0x04, 0x36
        /*004e*/ 	.short	(.L_322 - .L_321)
.L_321:
        /*0050*/ 	.word	0x00000008
.L_322:


//--------------------- .nv.info._ZN7cutlass13device_kernelIN5flash19enable_sm80_to_sm89INS1_16FlashAttnFwdSm80INS1_25CollectiveMainloopFwdSm80ILi8ELi1ELb1EN4cute5tupleIJNS5_1CILi128EEES8_S8_EEELi128ENS_6half_tEfNS_4arch4Sm80ELb1ELb0ELb1ELb1ELb0ELb1ELb1ELb0EEENS1_21CollectiveEpilogueFwdIS9_NS6_IJNS7_ILi1EEESF_SF_EEESA_SC_Li256ELb1ELb1ELb0ELb0EEENS1_19SingleTileSchedulerILb1ELb0ELb1ELi128EEEEEEEEEvNT_6ParamsE --------------------------
	.section	.nv.info._ZN7cutlass13device_kernelIN5flash19enable_sm80_to_sm89INS1_16FlashAttnFwdSm80INS1_25CollectiveMainloopFwdSm80ILi8ELi1ELb1EN4cute5tupleIJNS5_1CILi128EEES8_S8_EEELi128ENS_6half_tEfNS_4arch4Sm80ELb1ELb0ELb1ELb1ELb0ELb1ELb1ELb0EEENS1_21CollectiveEpilogueFwdIS9_NS6_IJNS7_ILi1EEESF_SF_EEESA_SC_Li256ELb1ELb1ELb0ELb0EEENS1_19SingleTileSchedulerILb1ELb0ELb1ELi128EEEEEEEEEvNT_6ParamsE,"",@"SHT_CUDA_INFO"
	.sectionflags	@""
	.align	4


	//----- nvinfo : EIATTR_CUDA_API_VERSION
	.align		4
        /*0000*/ 	.byte	0x04, 0x37
        /*0002*/ 	.short	(.L_324 - .L_323)
.L_323:
        /*0004*/ 	.word	0x00000082


	//----- nvinfo : EIATTR_KPARAM_INFO
	.align		4
.L_324:
        /*0008*/ 	.byte	0x04, 0x17
        /*000a*/ 	.short	(.L_326 - .L_325)
.L_325:
        /*000c*/ 	.word	0x00000000
        /*0010*/ 	.short	0x0000
        /*0012*/ 	.short	0x0000
        /*0014*/ 	.byte	0x00, 0xf0, 0x61, 0x10


	//----- nvinfo : EIATTR_SPARSE_MMA_MASK
	.align		4
.L_326:
        /*0018*/ 	.byte	0x03, 0x50
        /*001a*/ 	.short	0x0000


	//----- nvinfo : EIATTR_MAXREG_COUNT
	.align		4
        /*001c*/ 	.byte	0x03, 0x1b
        /*001e*/ 	.short	0x00ff


	//----- nvinfo : EIATTR_MERCURY_ISA_VERSION
	.align		4
        /*0020*/ 	.byte	0x03, 0x5f
        /*0022*/ 	.short	0x0101


	//----- nvinfo : EIATTR_EXIT_INSTR_OFFSETS
	.align		4
        /*0024*/ 	.byte	0x04, 0x1c
        /*0026*/ 	.short	(.L_328 - .L_327)


	//   ....[0]....
.L_327:
        /*0028*/ 	.word	0x00000010


	//----- nvinfo : EIATTR_MAX_THREADS
	.align		4
.L_328:
        /*002c*/ 	.byte	0x04, 0x05
        /*002e*/ 	.short	(.L_330 - .L_329)
.L_329:
        /*0030*/ 	.word	0x00000100
        /*0034*/ 	.word	0x00000001
        /*0038*/ 	.word	0x00000001


	//----- nvinfo : EIATTR_CBANK_PARAM_SIZE
	.align		4
.L_330:
        /*003c*/ 	.byte	0x03, 0x19
        /*003e*/ 	.short	0x0418


	//----- nvinfo : EIATTR_PARAM_CBANK
	.align		4
        /*0040*/ 	.byte	0x04, 0x0a
        /*0042*/ 	.short	(.L_332 - .L_331)
	.align		4
.L_331:
        /*0044*/ 	.word	index@(.nv.constant0._ZN7cutlass13device_kernelIN5flash19enable_sm80_to_sm89INS1_16FlashAttnFwdSm80INS1_25CollectiveMainloopFwdSm80ILi8ELi1ELb1EN4cute5tupleIJNS5_1CILi128EEES8_S8_EEELi128ENS_6half_tEfNS_4arch4Sm80ELb1ELb0ELb1ELb1ELb0ELb1ELb1ELb0EEENS1_21CollectiveEpilogueFwdIS9_NS6_IJNS7_ILi1EEESF_SF_EEESA_SC_Li256ELb1ELb1ELb0ELb0EEENS1_19SingleTileSchedulerILb1ELb0ELb1ELi128EEEEEEEEEvNT_6ParamsE)
        /*0048*/ 	.short	0x0210
        /*004a*/ 	.short	0x0418


	//----- nvinfo : EIATTR_SW_WAR
	.align		4
.L_332:
        /*004c*/ 	.byte	0x04, 0x36
        /*004e*/ 	.short	(.L_334 - .L_333)
.L_333:
        /*0050*/ 	.word	0x00000008
.L_334:


//--------------------- .nv.info._ZN7cutlass13device_kernelIN5flash19enable_sm80_to_sm89INS1_16FlashAttnFwdSm80INS1_25CollectiveMainloopFwdSm80ILi4ELi1ELb0EN4cute5tupleIJNS5_1CILi128EEENS7_ILi64EEES8_EEELi128ENS_6half_tEfNS_4arch4Sm80ELb0ELb0ELb1ELb0ELb0ELb0ELb1ELb0EEENS1_21CollectiveEpilogueFwdINS6_IJS8_S8_S9_EEENS6_IJNS7_ILi1EEESH_SH_EEESB_SD_Li128ELb0ELb1ELb0ELb0EEENS1_19SingleTileSchedulerILb0ELb0ELb1ELi128EEEEEEEEEvNT_6ParamsE --------------------------
	.section	.nv.info._ZN7cutlass13device_kernelIN5flash19enable_sm80_to_sm89INS1_16FlashAttnFwdSm80INS1_25CollectiveMainloopFwdSm80ILi4ELi1ELb0EN4cute5tupleIJNS5_1CILi128EEENS7_ILi64EEES8_EEELi128ENS_6half_tEfNS_4arch4Sm80ELb0ELb0ELb1ELb0ELb0ELb0ELb1ELb0EEENS1_21CollectiveEpilogueFwdINS6_IJS8_S8_S9_EEENS6_IJNS7_ILi1EEESH_SH_EEESB_SD_Li128ELb0ELb1ELb0ELb0EEENS1_19SingleTileSchedulerILb0ELb0ELb1ELi128EEEEEEEEEvNT_6ParamsE,"",@"SHT_CUDA_INFO"
	.sectionflags	@""
	.align	4


	//----- nvinfo : EIATTR_CUDA_API_VERSION
	.align		4
        /*0000*/ 	.byte	0x04, 0x37
        /*0002*/ 	.short	(.L_336 - .L_335)
.L_335:
        /*0004*/ 	.word	0x00000082


	//----- nvinfo : EIATTR_KPARAM_INFO
	.align		4
.L_336:
        /*0008*/ 	.byte	0x04, 0x17
        /*000a*/ 	.short	(.L_338 - .L_337)
.L_337:
        /*000c*/ 	.word	0x00000000
        /*0010*/ 	.short	0x0000
        /*0012*/ 	.short	0x0000
        /*0014*/ 	.byte	0x00, 0xf0, 0x61, 0x10


	//----- nvinfo : EIATTR_SPARSE_MMA_MASK
	.align		4
.L_338:
        /*0018*/ 	.byte	0x03, 0x50
        /*001a*/ 	.short	0x0000


	//----- nvinfo : EIATTR_MAXREG_COUNT
	.align		4
        /*001c*/ 	.byte	0x03, 0x1b
        /*001e*/ 	.short	0x00ff


	//----- nvinfo : EIATTR_MERCURY_ISA_VERSION
	.align		4
        /*0020*/ 	.byte	0x03, 0x5f
        /*0022*/ 	.short	0x0101


	//----- nvinfo : EIATTR_EXIT_INSTR_OFFSETS
	.align		4
        /*0024*/ 	.byte	0x04, 0x1c
        /*0026*/ 	.short	(.L_340 - .L_339)


	//   ....[0]....
.L_339:
        /*0028*/ 	.word	0x00000010


	//----- nvinfo : EIATTR_MAX_THREADS
	.align		4
.L_340:
        /*002c*/ 	.byte	0x04, 0x05
        /*002e*/ 	.short	(.L_342 - .L_341)
.L_341:
        /*0030*/ 	.word	0x00000080
        /*0034*/ 	.word	0x00000001
        /*0038*/ 	.word	0x00000001


	//----- nvinfo : EIATTR_CBANK_PARAM_SIZE
	.align		4
.L_342:
        /*003c*/ 	.byte	0x03, 0x19
        /*003e*/ 	.short	0x0418


	//----- nvinfo : EIATTR_PARAM_CBANK
	.align		4
        /*0040*/ 	.byte	0x04, 0x0a
        /*0042*/ 	.short	(.L_344 - .L_343)
	.align		4
.L_343:
        /*0044*/ 	.word	index@(.nv.constant0._ZN7cutlass13device_kernelIN5flash19enable_sm80_to_sm89INS1_16FlashAttnFwdSm80INS1_25CollectiveMainloopFwdSm80ILi4ELi1ELb0EN4cute5tupleIJNS5_1CILi128EEENS7_ILi64EEES8_EEELi128ENS_6half_tEfNS_4arch4Sm80ELb0ELb0ELb1ELb0ELb0ELb0ELb1ELb0EEENS1_21CollectiveEpilogueFwdINS6_IJS8_S8_S9_EEENS6_IJNS7_ILi1EEESH_SH_EEESB_SD_Li128ELb0ELb1ELb0ELb0EEENS1_19SingleTileSchedulerILb0ELb0ELb1ELi128EEEEEEEEEvNT_6ParamsE)
        /*0048*/ 	.short	0x0210
        /*004a*/ 	.short	0x0418


	//----- nvinfo : EIATTR_SW_WAR
	.align		4
.L_344:
        /*004c*/ 	.byte	0x04, 0x36
        /*004e*/ 	.short	(.L_346 - .L_345)
.L_345:
        /*0050*/ 	.word	0x00000008
.L_346:


//--------------------- .nv.info._ZN7cutlass13device_kernelIN5flash19enable_sm80_to_sm89INS1_16FlashAttnFwdSm80INS1_25CollectiveMainloopFwdSm80ILi4ELi1ELb0EN4cute5tupleIJNS5_1CILi128EEENS7_ILi64EEES8_EEELi128ENS_6half_tEfNS_4arch4Sm80ELb0ELb0ELb1ELb1ELb0ELb0ELb1ELb0EEENS1_21CollectiveEpilogueFwdINS6_IJS8_S8_S9_EEENS6_IJNS7_ILi1EEESH_SH_EEESB_SD_Li128ELb1ELb1ELb0ELb0EEENS1_19SingleTileSchedulerILb1ELb0ELb1ELi128EEEEEEEEEvNT_6ParamsE --------------------------
	.section	.nv.info._ZN7cutlass13device_kernelIN5flash19enable_sm80_to_sm89INS1_16FlashAttnFwdSm80INS1_25CollectiveMainloopFwdSm80ILi4ELi1ELb0EN4cute5tupleIJNS5_1CILi128EEENS7_ILi64EEES8_EEELi128ENS_6half_tEfNS_4arch4Sm80ELb0ELb0ELb1ELb1ELb0ELb0ELb1ELb0EEENS1_21CollectiveEpilogueFwdINS6_IJS8_S8_S9_EEENS6_IJNS7_ILi1EEESH_SH_EEESB_SD_Li128ELb1ELb1ELb0ELb0EEENS1_19SingleTileSchedulerILb1ELb0ELb1ELi128EEEEEEEEEvNT_6ParamsE,"",@"SHT_CUDA_INFO"
	.sectionflags	@""
	.align	4


	//----- nvinfo : EIATTR_CUDA_API_VERSION
	.align		4
        /*0000*/ 	.byte	0x04, 0x37
        /*0002*/ 	.short	(.L_348 - .L_347)
.L_347:
        /*0004*/ 	.word	0x00000082


	//----- nvinfo : EIATTR_KPARAM_INFO
	.align		4
.L_348:
        /*0008*/ 	.byte	0x04, 0x17
        /*000a*/ 	.short	(.L_350 - .L_349)
.L_349:
        /*000c*/ 	.word	0x00000000
        /*0010*/ 	.short	0x0000
        /*0012*/ 	.short	0x0000
        /*0014*/ 	.byte	0x00, 0xf0, 0x61, 0x10


	//----- nvinfo : EIATTR_SPARSE_MMA_MASK
	.align		4
.L_350:
        /*0018*/ 	.byte	0x03, 0x50
        /*001a*/ 	.short	0x0000


	//----- nvinfo : EIATTR_MAXREG_COUNT
	.align		4
        /*001c*/ 	.byte	0x03, 0x1b
        /*001e*/ 	.short	0x00ff


	//----- nvinfo : EIATTR_MERCURY_ISA_VERSION
	.align		4
        /*0020*/ 	.byte	0x03, 0x5f
        /*0022*/ 	.short	0x0101


	//----- nvinfo : EIATTR_EXIT_INSTR_OFFSETS
	.align		4
        /*0024*/ 	.byte	0x04, 0x1c
        /*0026*/ 	.short	(.L_352 - .L_351)


	//   ....[0]....
.L_351:
        /*0028*/ 	.word	0x00000010


	//----- nvinfo : EIATTR_MAX_THREADS
	.align		4
.L_352:
        /*002c*/ 	.byte	0x04, 0x05
        /*002e*/ 	.short	(.L_354 - .L_353)
.L_353:
        /*0030*/ 	.word	0x00000080
        /*0034*/ 	.word	0x00000001
        /*0038*/ 	.word	0x00000001


	//----- nvinfo : EIATTR_CBANK_PARAM_SIZE
	.align		4
.L_354:
        /*003c*/ 	.byte	0x03, 0x19
        /*003e*/ 	.short	0x0418


	//----- nvinfo : EIATTR_PARAM_CBANK
	.align		4
        /*0040*/ 	.byte	0x04, 0x0a
        /*0042*/ 	.short	(.L_356 - .L_355)
	.align		4
.L_355:
        /*0044*/ 	.word	index@(.nv.constant0._ZN7cutlass13device_kernelIN5flash19enable_sm80_to_sm89INS1_16FlashAttnFwdSm80INS1_25CollectiveMainloopFwdSm80ILi4ELi1ELb0EN4cute5tupleIJNS5_1CILi128EEENS7_ILi64EEES8_EEELi128ENS_6half_tEfNS_4arch4Sm80ELb0ELb0ELb1ELb1ELb0ELb0ELb1ELb0EEENS1_21CollectiveEpilogueFwdINS6_IJS8_S8_S9_EEENS6_IJNS7_ILi1EEESH_SH_EEESB_SD_Li128ELb1ELb1ELb0ELb0EEENS1_19SingleTileSchedulerILb1ELb0ELb1ELi128EEEEEEEEEvNT_6ParamsE)
        /*0048*/ 	.short	0x0210
        /*004a*/ 	.short	0x0418


	//----- nvinfo : EIATTR_SW_WAR
	.align		4
.L_356:
        /*004c*/ 	.byte	0x04, 0x36
        /*004e*/ 	.short	(.L_358 - .L_357)
.L_357:
        /*0050*/ 	.word	0x00000008
.L_358:


//--------------------- .nv.info._ZN7cutlass13device_kernelIN5flash19enable_sm80_to_sm89INS1_16FlashAttnFwdSm80INS1_25CollectiveMainloopFwdSm80ILi4ELi1ELb0EN4cute5tupleIJNS5_1CILi128EEENS7_ILi64EEES8_EEELi128ENS_6half_tEfNS_4arch4Sm80ELb0ELb0ELb1ELb1ELb0ELb1ELb1ELb0EEENS1_21CollectiveEpilogueFwdINS6_IJS8_S8_S9_EEENS6_IJNS7_ILi1EEESH_SH_EEESB_SD_Li128ELb1ELb1ELb0ELb0EEENS1_19SingleTileSchedulerILb1ELb0ELb1ELi128EEEEEEEEEvNT_6ParamsE --------------------------
	.section	.nv.info._ZN7cutlass13device_kernelIN5flash19enable_sm80_to_sm89INS1_16FlashAttnFwdSm80INS1_25CollectiveMainloopFwdSm80ILi4ELi1ELb0EN4cute5tupleIJNS5_1CILi128EEENS7_ILi64EEES8_EEELi128ENS_6half_tEfNS_4arch4Sm80ELb0ELb0ELb1ELb1ELb0ELb1ELb1ELb0EEENS1_21CollectiveEpilogueFwdINS6_IJS8_S8_S9_EEENS6_IJNS7_ILi1EEESH_SH_EEESB_SD_Li128ELb1ELb1ELb0ELb0EEENS1_19SingleTileSchedulerILb1ELb0ELb1ELi128EEEEEEEEEvNT_6ParamsE,"",@"SHT_CUDA_INFO"
	.sectionflags	@""
	.align	4


	//----- nvinfo : EIATTR_CUDA_API_VERSION
	.align		4
        /*0000*/ 	.byte	0x04, 0x37
        /*0002*/ 	.short	(.L_360 - .L_359)
.L_359:
        /*0004*/ 	.word	0x00000082


	//----- nvinfo : EIATTR_KPARAM_INFO
	.align		4
.L_360:
        /*0008*/ 	.byte	0x04, 0x17
        /*000a*/ 	.short	(.L_362 - .L_361)
.L_361:
        /*000c*/ 	.word	0x00000000
        /*0010*/ 	.short	0x0000
        /*0012*/ 	.short	0x0000
        /*0014*/ 	.byte	0x00, 0xf0, 0x61, 0x10


	//----- nvinfo : EIATTR_SPARSE_MMA_MASK
	.align		4
.L_362:
        /*0018*/ 	.byte	0x03, 0x50
        /*001a*/ 	.short	0x0000


	//----- nvinfo : EIATTR_MAXREG_COUNT
	.align		4
        /*001c*/ 	.byte	0x03, 0x1b
        /*001e*/ 	.short	0x00ff


	//----- nvinfo : EIATTR_MERCURY_ISA_VERSION
	.align		4
        /*0020*/ 	.byte	0x03, 0x5f
        /*0022*/ 	.short	0x0101


	//----- nvinfo : EIATTR_EXIT_INSTR_OFFSETS
	.align		4
        /*0024*/ 	.byte	0x04, 0x1c
        /*0026*/ 	.short	(.L_364 - .L_363)


	//   ....[0]....
.L_363:
        /*0028*/ 	.word	0x00000010


	//----- nvinfo : EIATTR_MAX_THREADS
	.align		4
.L_364:
        /*002c*/ 	.byte	0x04, 0x05
        /*002e*/ 	.short	(.L_366 - .L_365)
.L_365:
        /*0030*/ 	.word	0x00000080
        /*0034*/ 	.word	0x00000001
        /*0038*/ 	.word	0x00000001


	//----- nvinfo : EIATTR_CBANK_PARAM_SIZE
	.align		4
.L_366:
        /*003c*/ 	.byte	0x03, 0x19
        /*003e*/ 	.short	0x0418


	//----- nvinfo : EIATTR_PARAM_CBANK
	.align		4
        /*0040*/ 	.byte	0x04, 0x0a
        /*0042*/ 	.short	(.L_368 - .L_367)
	.align		4
.L_367:
        /*0044*/ 	.word	index@(.nv.constant0._ZN7cutlass13device_kernelIN5flash19enable_sm80_to_sm89INS1_16FlashAttnFwdSm80INS1_25CollectiveMainloopFwdSm80ILi4ELi1ELb0EN4cute5tupleIJNS5_1CILi128EEENS7_ILi64EEES8_EEELi128ENS_6half_tEfNS_4arch4Sm80ELb0ELb0ELb1ELb1ELb0ELb1ELb1ELb0EEENS1_21CollectiveEpilogueFwdINS6_IJS8_S8_S9_EEENS6_IJNS7_ILi1EEESH_SH_EEESB_SD_Li128ELb1ELb1ELb0ELb0EEENS1_19SingleTileSchedulerILb1ELb0ELb1ELi128EEEEEEEEEvNT_6ParamsE)
        /*0048*/ 	.short	0x0210
        /*004a*/ 	.short	0x0418


	//----- nvinfo : EIATTR_SW_WAR
	.align		4
.L_368:
        /*004c*/ 	.byte	0x04, 0x36
        /*004e*/ 	.short	(.L_370 - .L_369)
.L_369:
        /*0050*/ 	.word	0x00000008
.L_370:


//--------------------- .nv.info._ZN7cutlass13device_kernelIN5flash19enable_sm80_to_sm89INS1_16FlashAttnFwdSm80INS1_25CollectiveMainloopFwdSm80ILi4ELi1ELb0EN4cute5tupleIJNS5_1CILi128EEENS7_ILi48EEES8_EEELi128ENS_6half_tEfNS_4arch4Sm80ELb0ELb1ELb1ELb0ELb0ELb0ELb1ELb0EEENS1_21CollectiveEpilogueFwdINS6_IJS8_S8_S9_EEENS6_IJNS7_ILi1EEESH_SH_EEESB_SD_Li128ELb0ELb1ELb0ELb0EEENS1_19SingleTileSchedulerILb0ELb0ELb1ELi128EEEEEEEEEvNT_6ParamsE --------------------------
	.section	.nv.info._ZN7cutlass13device_kernelIN5flash19enable_sm80_to_sm89INS1_16FlashAttnFwdSm80INS1_25CollectiveMainloopFwdSm80ILi4ELi1ELb0EN4cute5tupleIJNS5_1CILi128EEENS7_ILi48EEES8_EEELi128ENS_6half_tEfNS_4arch4Sm80ELb0ELb1ELb1ELb0ELb0ELb0ELb1ELb0EEENS1_21CollectiveEpilogueFwdINS6_IJS8_S8_S9_EEENS6_IJNS7_ILi1EEESH_SH_EEESB_SD_Li128ELb0ELb1ELb0ELb0EEENS1_19SingleTileSchedulerILb0ELb0ELb1ELi128EEEEEEEEEvNT_6ParamsE,"",@"SHT_CUDA_INFO"
	.sectionflags	@""
	.align	4


	//----- nvinfo : EIATTR_CUDA_API_VERSION
	.align		4
        /*0000*/ 	.byte	0x04, 0x37
        /*0002*/ 	.short	(.L_372 - .L_371)
.L_371:
        /*0004*/ 	.word	0x00000082


	//----- nvinfo : EIATTR_KPARAM_INFO
	.align		4
.L_372:
        /*0008*/ 	.byte	0x04, 0x17
        /*000a*/ 	.short	(.L_374 - .L_373)
.L_373:
        /*000c*/ 	.word	0x00000000
        /*0010*/ 	.short	0x0000
        /*0012*/ 	.short	0x0000
        /*0014*/ 	.byte	0x00, 0xf0, 0x61, 0x10


	//----- nvinfo : EIATTR_SPARSE_MMA_MASK
	.align		4
.L_374:
        /*0018*/ 	.byte	0x03, 0x50
        /*001a*/ 	.short	0x0000


	//----- nvinfo : EIATTR_MAXREG_COUNT
	.align		4
        /*001c*/ 	.byte	0x03, 0x1b
        /*001e*/ 	.short	0x00ff


	//----- nvinfo : EIATTR_MERCURY_ISA_VERSION
	.align		4
        /*0020*/ 	.byte	0x03, 0x5f
        /*0022*/ 	.short	0x0101


	//----- nvinfo : EIATTR_EXIT_INSTR_OFFSETS
	.align		4
        /*0024*/ 	.byte	0x04, 0x1c
        /*0026*/ 	.short	(.L_376 - .L_375)


	//   ....[0]....
.L_375:
        /*0028*/ 	.word	0x00000010


	//----- nvinfo : EIATTR_MAX_THREADS
	.align		4
.L_376:
        /*002c*/ 	.byte	0x04, 0x05
        /*002e*/ 	.short	(.L_378 - .L_377)
.L_377:
        /*0030*/ 	.word	0x00000080
        /*0034*/ 	.word	0x00000001
        /*0038*/ 	.word	0x00000001


	//----- nvinfo : EIATTR_CBANK_PARAM_SIZE
	.align		4
.L_378:
        /*003c*/ 	.byte	0x03, 0x19
        /*003e*/ 	.short	0x0418


	//----- nvinfo : EIATTR_PARAM_CBANK
	.align		4
        /*0040*/ 	.byte	0x04, 0x0a
        /*0042*/ 	.short	(.L_380 - .L_379)
	.align		4
.L_379:
        /*0044*/ 	.word	index@(.nv.constant0._ZN7cutlass13device_kernelIN5flash19enable_sm80_to_sm89INS1_16FlashAttnFwdSm80INS1_25CollectiveMainloopFwdSm80ILi4ELi1ELb0EN4cute5tupleIJNS5_1CILi128EEENS7_ILi48EEES8_EEELi128ENS_6half_tEfNS_4arch4Sm80ELb0ELb1ELb1ELb0ELb0ELb0ELb1ELb0EEENS1_21CollectiveEpilogueFwdINS6_IJS8_S8_S9_EEENS6_IJNS7_ILi1EEESH_SH_EEESB_SD_Li128ELb0ELb1ELb0ELb0EEENS1_19SingleTileSchedulerILb0ELb0ELb1ELi128EEEEEEEEEvNT_6ParamsE)
        /*0048*/ 	.short	0x0210
        /*004a*/ 	.short	0x0418


	//----- nvinfo : EIATTR_SW_WAR
	.align		4
.L_380:
        /*004c*/ 	.byte	0x04, 0x36
        /*004e*/ 	.short	(.L_382 - .L_381)
.L_381:
        /*0050*/ 	.word	0x00000008
.L_382:


//--------------------- .nv.info._ZN7cutlass13device_kernelIN5flash19enable_sm80_to_sm89INS1_16FlashAttnFwdSm80INS1_25CollectiveMainloopFwdSm80ILi4ELi1ELb0EN4cute5tupleIJNS5_1CILi128EEENS7_ILi48EEES8_EEELi128ENS_6half_tEfNS_4arch4Sm80ELb0ELb1ELb1ELb1ELb0ELb0ELb1ELb0EEENS1_21CollectiveEpilogueFwdINS6_IJS8_S8_S9_EEENS6_IJNS7_ILi1EEESH_SH_EEESB_SD_Li128ELb1ELb1ELb0ELb0EEENS1_19SingleTileSchedulerILb1ELb0ELb1ELi128EEEEEEEEEvNT_6ParamsE --------------------------
	.section	.nv.info._ZN7cutlass13device_kernelIN5flash19enable_sm80_to_sm89INS1_16FlashAttnFwdSm80INS1_25CollectiveMainloopFwdSm80ILi4ELi1ELb0EN4cute5tupleIJNS5_1CILi128EEENS7_ILi48EEES8_EEELi128ENS_6half_tEfNS_4arch4Sm80ELb0ELb1ELb1ELb1ELb0ELb0ELb1ELb0EEENS1_21CollectiveEpilogueFwdINS6_IJS8_S8_S9_EEENS6_IJNS7_ILi1EEESH_SH_EEESB_SD_Li128ELb1ELb1ELb0ELb0EEENS1_19SingleTileSchedulerILb1ELb0ELb1ELi128EEEEEEEEEvNT_6ParamsE,"",@"SHT_CUDA_INFO"
	.sectionflags	@""
	.align	4


	//----- nvinfo : EIATTR_CUDA_API_VERSION
	.align		4
        /*0000*/ 	.byte	0x04, 0x37
        /*0002*/ 	.short	(.L_384 - .L_383)
.L_383:
        /*0004*/ 	.word	0x00000082


	//----- nvinfo : EIATTR_KPARAM_INFO
	.align		4
.L_384:
        /*0008*/ 	.byte	0x04, 0x17
        /*000a*/ 	.short	(.L_386 - .L_385)
.L_385:
        /*000c*/ 	.word	0x00000000
        /*0010*/ 	.short	0x0000
        /*0012*/ 	.short	0x0000
        /*0014*/ 	.byte	0x00, 0xf0, 0x61, 0x10


	//----- nvinfo : EIATTR_SPARSE_MMA_MASK
	.align		4
.L_386:
        /*0018*/ 	.byte	0x03, 0x50
        /*001a*/ 	.short	0x0000


	//----- nvinfo : EIATTR_MAXREG_COUNT
	.align		4
        /*001c*/ 	.byte	0x03, 0x1b
        /*001e*/ 	.short	0x00ff


	//----- nvinfo : EIATTR_MERCURY_ISA_VERSION
	.align		4
        /*0020*/ 	.byte	0x03, 0x5f
        /*0022*/ 	.short	0x0101


	//----- nvinfo : EIATTR_EXIT_INSTR_OFFSETS
	.align		4
        /*0024*/ 	.byte	0x04, 0x1c
        /*0026*/ 	.short	(.L_388 - .L_387)


	//   ....[0]....
.L_387:
        /*0028*/ 	.word	0x00000010


	//----- nvinfo : EIATTR_MAX_THREADS
	.align		4
.L_388:
        /*002c*/ 	.byte	0x04, 0x05
        /*002e*/ 	.short	(.L_390 - .L_389)
.L_389:
        /*0030*/ 	.word	0x00000080
        /*0034*/ 	.word	0x00000001
        /*0038*/ 	.word	0x00000001


	//----- nvinfo : EIATTR_CBANK_PARAM_SIZE
	.align		4
.L_390:
        /*003c*/ 	.byte	0x03, 0x19
        /*003e*/ 	.short	0x0418


	//----- nvinfo : EIATTR_PARAM_CBANK
	.align		4
        /*0040*/ 	.byte	0x04, 0x0a
        /*0042*/ 	.short	(.L_392 - .L_391)
	.align		4
.L_391:
        /*0044*/ 	.word	index@(.nv.constant0._ZN7cutlass13device_kernelIN5flash19enable_sm80_to_sm89INS1_16FlashAttnFwdSm80INS1_25CollectiveMainloopFwdSm80ILi4ELi1ELb0EN4cute5tupleIJNS5_1CILi128EEENS7_ILi48EEES8_EEELi128ENS_6half_tEfNS_4arch4Sm80ELb0ELb1ELb1ELb1ELb0ELb0ELb1ELb0EEENS1_21CollectiveEpilogueFwdINS6_IJS8_S8_S9_EEENS6_IJNS7_ILi1EEESH_SH_EEESB_SD_Li128ELb1ELb1ELb0ELb0EEENS1_19SingleTileSchedulerILb1ELb0ELb1ELi128EEEEEEEEEvNT_6ParamsE)
        /*0048*/ 	.short	0x0210
        /*004a*/ 	.short	0x0418


	//----- nvinfo : EIATTR_SW_WAR
	.align		4
.L_392:
        /*004c*/ 	.byte	0x04, 0x36
        /*004e*/ 	.short	(.L_394 - .L_393)
.L_393:
        /*0050*/ 	.word	0x00000008
.L_394:


//--------------------- .nv.info._ZN7cutlass13device_kernelIN5flash19enable_sm80_to_sm89INS1_16FlashAttnFwdSm80INS1_25CollectiveMainloopFwdSm80ILi4ELi1ELb0EN4cute5tupleIJNS5_1CILi128EEENS7_ILi48EEES8_EEELi128ENS_6half_tEfNS_4arch4Sm80ELb0ELb1ELb1ELb1ELb0ELb1ELb1ELb0EEENS1_21CollectiveEpilogueFwdINS6_IJS8_S8_S9_EEENS6_IJNS7_ILi1EEESH_SH_EEESB_SD_Li128ELb1ELb1ELb0ELb0EEENS1_19SingleTileSchedulerILb1ELb0ELb1ELi128EEEEEEEEEvNT_6ParamsE --------------------------
	.section	.nv.info._ZN7cutlass13device_kernelIN5flash19enable_sm80_to_sm89INS1_16FlashAttnFwdSm80INS1_25CollectiveMainloopFwdSm80ILi4ELi1ELb0EN4cute5tupleIJNS5_1CILi128EEENS7_ILi48EEES8_EEELi128ENS_6half_tEfNS_4arch4Sm80ELb0ELb1ELb1ELb1ELb0ELb1ELb1ELb0EEENS1_21CollectiveEpilogueFwdINS6_IJS8_S8_S9_EEENS6_IJNS7_ILi1EEESH_SH_EEESB_SD_Li128ELb1ELb1ELb0ELb0EEENS1_19SingleTileSchedulerILb1ELb0ELb1ELi128EEEEEEEEEvNT_6ParamsE,"",@"SHT_CUDA_INFO"
	.sectionflags	@""
	.align	4


	//----- nvinfo : EIATTR_CUDA_API_VERSION
	.align		4
        /*0000*/ 	.byte	0x04, 0x37
        /*0002*/ 	.short	(.L_396 - .L_395)
.L_395:
        /*0004*/ 	.word	0x00000082


	//----- nvinfo : EIATTR_KPARAM_INFO
	.align		4
.L_396:
        /*0008*/ 	.byte	0x04, 0x17
        /*000a*/ 	.short	(.L_398 - .L_397)
.L_397:
        /*000c*/ 	.word	0x00000000
        /*0010*/ 	.short	0x0000
        /*0012*/ 	.short	0x0000
        /*0014*/ 	.byte	0x00, 0xf0, 0x61, 0x10


	//----- nvinfo : EIATTR_SPARSE_MMA_MASK
	.align		4
.L_398:
        /*0018*/ 	.byte	0x03, 0x50
        /*001a*/ 	.short	0x0000


	//----- nvinfo : EIATTR_MAXREG_COUNT
	.align		4
        /*001c*/ 	.byte	0x03, 0x1b
        /*001e*/ 	.short	0x00ff


	//----- nvinfo : EIATTR_MERCURY_ISA_VERSION
	.align		4
        /*0020*/ 	.byte	0x03, 0x5f
        /*0022*/ 	.short	0x0101


	//----- nvinfo : EIATTR_EXIT_INSTR_OFFSETS
	.align		4
        /*0024*/ 	.byte	0x04, 0x1c
        /*0026*/ 	.short	(.L_400 - .L_399)


	//   ....[0]....
.L_399:
        /*0028*/ 	.word	0x00000010


	//----- nvinfo : EIATTR_MAX_THREADS
	.align		4
.L_400:
        /*002c*/ 	.byte	0x04, 0x05
        /*002e*/ 	.short	(.L_402 - .L_401)
.L_401:
        /*0030*/ 	.word	0x00000080
        /*0034*/ 	.word	0x00000001
        /*0038*/ 	.word	0x00000001


	//----- nvinfo : EIATTR_CBANK_PARAM_SIZE
	.align		4
.L_402:
        /*003c*/ 	.byte	0x03, 0x19
        /*003e*/ 	.short	0x0418


	//----- nvinfo : EIATTR_PARAM_CBANK
	.align		4
        /*0040*/ 	.byte	0x04, 0x0a
        /*0042*/ 	.short	(.L_404 - .L_403)
	.align		4
.L_403:
        /*0044*/ 	.word	index@(.nv.constant0._ZN7cutlass13device_kernelIN5flash19enable_sm80_to_sm89INS1_16FlashAttnFwdSm80INS1_25CollectiveMainloopFwdSm80ILi4ELi1ELb0EN4cute5tupleIJNS5_1CILi128EEENS7_ILi48EEES8_EEELi128ENS_6half_tEfNS_4arch4Sm80ELb0ELb1ELb1ELb1ELb0ELb1ELb1ELb0EEENS1_21CollectiveEpilogueFwdINS6_IJS8_S8_S9_EEENS6_IJNS7_ILi1EEESH_SH_EEESB_SD_Li128ELb1ELb1ELb0ELb0EEENS1_19SingleTileSchedulerILb1ELb0ELb1ELi128EEEEEEEEEvNT_6ParamsE)
        /*0048*/ 	.short	0x0210
        /*004a*/ 	.short	0x0418


	//----- nvinfo : EIATTR_SW_WAR
	.align		4
.L_404:
        /*004c*/ 	.byte	0x04, 0x36
        /*004e*/ 	.short	(.L_406 - .L_405)
.L_405:
        /*0050*/ 	.word	0x00000008
.L_406:


//--------------------- .nv.info._ZN7cutlass13device_kernelIN5flash19enable_sm80_to_sm89INS1_16FlashAttnFwdSm80INS1_25CollectiveMainloopFwdSm80ILi4ELi1ELb0EN4cute5tupleIJNS5_1CILi128EEENS7_ILi64EEES8_EEELi128ENS_6half_tEfNS_4arch4Sm80ELb1ELb0ELb1ELb0ELb0ELb0ELb1ELb0EEENS1_21CollectiveEpilogueFwdINS6_IJS8_S8_S9_EEENS6_IJNS7_ILi1EEESH_SH_EEESB_SD_Li128ELb0ELb1ELb0ELb0EEENS1_30DynamicPersistentTileSchedulerILi128ELi128ELb0ELb1ELb0EEEEEEEEEvNT_6ParamsE --------------------------
	.section	.nv.info._ZN7cutlass13device_kernelIN5flash19enable_sm80_to_sm89INS1_16FlashAttnFwdSm80INS1_25CollectiveMainloopFwdSm80ILi4ELi1ELb0EN4cute5tupleIJNS5_1CILi128EEENS7_ILi64EEES8_EEELi128ENS_6half_tEfNS_4arch4Sm80ELb1ELb0ELb1ELb0ELb0ELb0ELb1ELb0EEENS1_21CollectiveEpilogueFwdINS6_IJS8_S8_S9_EEENS6_IJNS7_ILi1EEESH_SH_EEESB_SD_Li128ELb0ELb1ELb0ELb0EEENS1_30DynamicPersistentTileSchedulerILi128ELi128ELb0ELb1ELb0EEEEEEEEEvNT_6ParamsE,"",@"SHT_CUDA_INFO"
	.sectionflags	@""
	.align	4


	//----- nvinfo : EIATTR_CUDA_API_VERSION
	.align		4
        /*0000*/ 	.byte	0x04, 0x37
        /*0002*/ 	.short	(.L_408 - .L_407)
.L_407:
        /*0004*/ 	.word	0x00000082


	//----- nvinfo : EIATTR_KPARAM_INFO
	.align		4
.L_408:
        /*0008*/ 	.byte	0x04, 0x17
        /*000a*/ 	.short	(.L_410 - .L_409)
.L_409:
        /*000c*/ 	.word	0x00000000
        /*0010*/ 	.short	0x0000
        /*0012*/ 	.short	0x0000
        /*0014*/ 	.byte	0x00, 0xf0, 0xa1, 0x10


	//----- nvinfo : EIATTR_SPARSE_MMA_MASK
	.align		4
.L_410:
        /*0018*/ 	.byte	0x03, 0x50
        /*001a*/ 	.short	0x0000


	//----- nvinfo : EIATTR_MAXREG_COUNT
	.align		4
        /*001c*/ 	.byte	0x03, 0x1b
        /*001e*/ 	.short	0x00ff


	//----- nvinfo : EIATTR_MERCURY_ISA_VERSION
	.align		4
        /*0020*/ 	.byte	0x03, 0x5f
        /*0022*/ 	.short	0x0101


	//----- nvinfo : EIATTR_EXIT_INSTR_OFFSETS
	.align		4
        /*0024*/ 	.byte	0x04, 0x1c
        /*0026*/ 	.short	(.L_412 - .L_411)


	//   ....[0]....
.L_411:
        /*0028*/ 	.word	0x00000010


	//----- nvinfo : EIATTR_MAX_THREADS
	.align		4
.L_412:
        /*002c*/ 	.byte	0x04, 0x05
        /*002e*/ 	.short	(.L_414 - .L_413)
.L_413:
        /*0030*/ 	.word	0x00000080
        /*0034*/ 	.word	0x00000001
        /*0038*/ 	.word	0x00000001


	//----- nvinfo : EIATTR_CBANK_PARAM_SIZE
	.align		4
.L_414:
        /*003c*/ 	.byte	0x03, 0x19
        /*003e*/ 	.short	0x0428


	//----- nvinfo : EIATTR_PARAM_CBANK
	.align		4
        /*0040*/ 	.byte	0x04, 0x0a
        /*0042*/ 	.short	(.L_416 - .L_415)
	.align		4
.L_415:
        /*0044*/ 	.word	index@(.nv.constant0._ZN7cutlass13device_kernelIN5flash19enable_sm80_to_sm89INS1_16FlashAttnFwdSm80INS1_25CollectiveMainloopFwdSm80ILi4ELi1ELb0EN4cute5tupleIJNS5_1CILi128EEENS7_ILi64EEES8_EEELi128ENS_6half_tEfNS_4arch4Sm80ELb1ELb0ELb1ELb0ELb0ELb0ELb1ELb0EEENS1_21CollectiveEpilogueFwdINS6_IJS8_S8_S9_EEENS6_IJNS7_ILi1EEESH_SH_EEESB_SD_Li128ELb0ELb1ELb0ELb0EEENS1_30DynamicPersistentTileSchedulerILi128ELi128ELb0ELb1ELb0EEEEEEEEEvNT_6ParamsE)
        /*0048*/ 	.short	0x0210
        /*004a*/ 	.short	0x0428


	//----- nvinfo : EIATTR_SW_WAR
	.align		4
.L_416:
        /*004c*/ 	.byte	0x04, 0x36
        /*004e*/ 	.short	(.L_418 - .L_417)
.L_417:
        /*0050*/ 	.word	0x00000008
.L_418:


//--------------------- .nv.info._ZN7cutlass13device_kernelIN5flash19enable_sm80_to_sm89INS1_16FlashAttnFwdSm80INS1_25CollectiveMainloopFwdSm80ILi4ELi1ELb0EN4cute5tupleIJNS5_1CILi128EEENS7_ILi64EEES8_EEELi128ENS_6half_tEfNS_4arch4Sm80ELb1ELb0ELb1ELb1ELb0ELb0ELb1ELb0EEENS1_21CollectiveEpilogueFwdINS6_IJS8_S8_S9_EEENS6_IJNS7_ILi1EEESH_SH_EEESB_SD_Li128ELb1ELb1ELb0ELb0EEENS1_19SingleTileSchedulerILb1ELb0ELb1ELi128EEEEEEEEEvNT_6ParamsE --------------------------
	.section	.nv.info._ZN7cutlass13device_kernelIN5flash19enable_sm80_to_sm89INS1_16FlashAttnFwdSm80INS1_25CollectiveMainloopFwdSm80ILi4ELi1ELb0EN4cute5tupleIJNS5_1CILi128EEENS7_ILi64EEES8_EEELi128ENS_6half_tEfNS_4arch4Sm80ELb1ELb0ELb1ELb1ELb0ELb0ELb1ELb0EEENS1_21CollectiveEpilogueFwdINS6_IJS8_S8_S9_EEENS6_IJNS7_ILi1EEESH_SH_EEESB_SD_Li128ELb1ELb1ELb0ELb0EEENS1_19SingleTileSchedulerILb1ELb0ELb1ELi128EEEEEEEEEvNT_6ParamsE,"",@"SHT_CUDA_INFO"
	.sectionflags	@""
	.align	4


	//----- nvinfo : EIATTR_CUDA_API_VERSION
	.align		4
        /*0000*/ 	.byte	0x04, 0x37
        /*0002*/ 	.short	(.L_420 - .L_419)
.L_419:
        /*0004*/ 	.word	0x00000082


	//----- nvinfo : EIATTR_KPARAM_INFO
	.align		4
.L_420:
        /*0008*/ 	.byte	0x04, 0x17
        /*000a*/ 	.short	(.L_422 - .L_421)
.L_421:
        /*000c*/ 	.word	0x00000000
        /*0010*/ 	.short	0x0000
        /*0012*/ 	.short	0x0000
        /*0014*/ 	.byte	0x00, 0xf0, 0x61, 0x10


	//----- nvinfo : EIATTR_SPARSE_MMA_MASK
	.align		4
.L_422:
        /*0018*/ 	.byte	0x03, 0x50
        /*001a*/ 	.short	0x0000


	//----- nvinfo : EIATTR_MAXREG_COUNT
	.align		4
        /*001c*/ 	.byte	0x03, 0x1b
        /*001e*/ 	.short	0x00ff


	//----- nvinfo : EIATTR_MERCURY_ISA_VERSION
	.align		4
        /*0020*/ 	.byte	0x03, 0x5f
        /*0022*/ 	.short	0x0101


	//----- nvinfo : EIATTR_EXIT_INSTR_OFFSETS
	.align		4
        /*0024*/ 	.byte	0x04, 0x1c
        /*0026*/ 	.short	(.L_424 - .L_423)


	//   ....[0]....
.L_423:
        /*0028*/ 	.word	0x00000010


	//----- nvinfo : EIATTR_MAX_THREADS
	.align		4
.L_424:
        /*002c*/ 	.byte	0x04, 0x05
        /*002e*/ 	.short	(.L_426 - .L_425)
.L_425:
        /*0030*/ 	.word	0x00000080
        /*0034*/ 	.word	0x00000001
        /*0038*/ 	.word	0x00000001


	//----- nvinfo : EIATTR_CBANK_PARAM_SIZE
	.align		4
.L_426:
        /*003c*/ 	.byte	0x03, 0x19
        /*003e*/ 	.short	0x0418


	//----- nvinfo : EIATTR_PARAM_CBANK
	.align		4
        /*0040*/ 	.byte	0x04, 0x0a
        /*0042*/ 	.short	(.L_428 - .L_427)
	.align		4
.L_427:
        /*0044*/ 	.word	index@(.nv.constant0._ZN7cutlass13device_kernelIN5flash19enable_sm80_to_sm89INS1_16FlashAttnFwdSm80INS1_25CollectiveMainloopFwdSm80ILi4ELi1ELb0EN4cute5tupleIJNS5_1CILi128EEENS7_ILi64EEES8_EEELi128ENS_6half_tEfNS_4arch4Sm80ELb1ELb0ELb1ELb1ELb0ELb0ELb1ELb0EEENS1_21CollectiveEpilogueFwdINS6_IJS8_S8_S9_EEENS6_IJNS7_ILi1EEESH_SH_EEESB_SD_Li128ELb1ELb1ELb0ELb0EEENS1_19SingleTileSchedulerILb1ELb0ELb1ELi128EEEEEEEEEvNT_6ParamsE)
        /*0048*/ 	.short	0x0210
        /*004a*/ 	.short	0x0418


	//----- nvinfo : EIATTR_SW_WAR
	.align		4
.L_428:
        /*004c*/ 	.byte	0x04, 0x36
        /*004e*/ 	.short	(.L_430 - .L_429)
.L_429:
        /*0050*/ 	.word	0x00000008
.L_430:


//--------------------- .nv.info._ZN7cutlass13device_kernelIN5flash19enable_sm80_to_sm89INS1_16FlashAttnFwdSm80INS1_25CollectiveMainloopFwdSm80ILi4ELi1ELb0EN4cute5tupleIJNS5_1CILi128EEENS7_ILi64EEES8_EEELi128ENS_6half_tEfNS_4arch4Sm80ELb1ELb0ELb1ELb1ELb0ELb1ELb1ELb0EEENS1_21CollectiveEpilogueFwdINS6_IJS8_S8_S9_EEENS6_IJNS7_ILi1EEESH_SH_EEESB_SD_Li128ELb1ELb1ELb0ELb0EEENS1_19SingleTileSchedulerILb1ELb0ELb1ELi128EEEEEEEEEvNT_6ParamsE --------------------------
	.section	.nv.info._ZN7cutlass13device_kernelIN5flash19enable_sm80_to_sm89INS1_16FlashAttnFwdSm80INS1_25CollectiveMainloopFwdSm80ILi4ELi1ELb0EN4cute5tupleIJNS5_1CILi128EEENS7_ILi64EEES8_EEELi128ENS_6half_tEfNS_4arch4Sm80ELb1ELb0ELb1ELb1ELb0ELb1ELb1ELb0EEENS1_21CollectiveEpilogueFwdINS6_IJS8_S8_S9_EEENS6_IJNS7_ILi1EEESH_SH_EEESB_SD_Li128ELb1ELb1ELb0ELb0EEENS1_19SingleTileSchedulerILb1ELb0ELb1ELi128EEEEEEEEEvNT_6ParamsE,"",@"SHT_CUDA_INFO"
	.sectionflags	@""
	.align	4


	//----- nvinfo : EIATTR_CUDA_API_VERSION
	.align		4
        /*0000*/ 	.byte	0x04, 0x37
        /*0002*/ 	.short	(.L_432 - .L_431)
.L_431:
        /*0004*/ 	.word	0x00000082


	//----- nvinfo : EIATTR_KPARAM_INFO
	.align		4
.L_432:
        /*0008*/ 	.byte	0x04, 0x17
        /*000a*/ 	.short	(.L_434 - .L_433)
.L_433:
        /*000c*/ 	.word	0x00000000
        /*0010*/ 	.short	0x0000
        /*0012*/ 	.short	0x0000
        /*0014*/ 	.byte	0x00, 0xf0, 0x61, 0x10


	//----- nvinfo : EIATTR_SPARSE_MMA_MASK
	.align		4
.L_434:
        /*0018*/ 	.byte	0x03, 0x50
        /*001a*/ 	.short	0x0000


	//----- nvinfo : EIATTR_MAXREG_COUNT
	.align		4
        /*001c*/ 	.byte	0x03, 0x1b
        /*001e*/ 	.short	0x00ff


	//----- nvinfo : EIATTR_MERCURY_ISA_VERSION
	.align		4
        /*0020*/ 	.byte	0x03, 0x5f
        /*0022*/ 	.short	0x0101


	//----- nvinfo : EIATTR_EXIT_INSTR_OFFSETS
	.align		4
        /*0024*/ 	.byte	0x04, 0x1c
        /*0026*/ 	.short	(.L_436 - .L_435)


	//   ....[0]....
.L_435:
        /*0028*/ 	.word	0x00000010


	//----- nvinfo : EIATTR_MAX_THREADS
	.align		4
.L_436:
        /*002c*/ 	.byte	0x04, 0x05
        /*002e*/ 	.short	(.L_438 - .L_437)
.L_437:
        /*0030*/ 	.word	0x00000080
        /*0034*/ 	.word	0x00000001
        /*0038*/ 	.word	0x00000001


	//----- nvinfo : EIATTR_CBANK_PARAM_SIZE
	.align		4
.L_438:
        /*003c*/ 	.byte	0x03, 0x19
        /*003e*/ 	.short	0x0418


	//----- nvinfo : EIATTR_PARAM_CBANK
	.align		4
        /*0040*/ 	.byte	0x04, 0x0a
        /*0042*/ 	.short	(.L_440 - .L_439)
	.align		4
.L_439:
        /*0044*/ 	.word	index@(.nv.constant0._ZN7cutlass13device_kernelIN5flash19enable_sm80_to_sm89INS1_16FlashAttnFwdSm80INS1_25CollectiveMainloopFwdSm80ILi4ELi1ELb0EN4cute5tupleIJNS5_1CILi128EEENS7_ILi64EEES8_EEELi128ENS_6half_tEfNS_4arch4Sm80ELb1ELb0ELb1ELb1ELb0ELb1ELb1ELb0EEENS1_21CollectiveEpilogueFwdINS6_IJS8_S8_S9_EEENS6_IJNS7_ILi1EEESH_SH_EEESB_SD_Li128ELb1ELb1ELb0ELb0EEENS1_19SingleTileSchedulerILb1ELb0ELb1ELi128EEEEEEEEEvNT_6ParamsE)
        /*0048*/ 	.short	0x0210
        /*004a*/ 	.short	0x0418


	//----- nvinfo : EIATTR_SW_WAR
	.align		4
.L_440:
        /*004c*/ 	.byte	0x04, 0x36
        /*004e*/ 	.short	(.L_442 - .L_441)
.L_441:
        /*0050*/ 	.word	0x00000008
.L_442:


//--------------------- .nv.info._ZN7cutlass13device_kernelIN5flash19enable_sm80_to_sm89INS1_16FlashAttnFwdSm80INS1_25CollectiveMainloopFwdSm80ILi8ELi1ELb1EN4cute5tupleIJNS5_1CILi128EEES8_S8_EEELi128ENS_6half_tEfNS_4arch4Sm80ELb0ELb0ELb0ELb0ELb0ELb0ELb1ELb0EEENS1_21CollectiveEpilogueFwdIS9_NS6_IJNS7_ILi1EEESF_SF_EEESA_SC_Li256ELb0ELb1ELb0ELb0EEENS1_19SingleTileSchedulerILb0ELb0ELb1ELi128EEEEEEEEEvNT_6ParamsE --------------------------
	.section	.nv.info._ZN7cutlass13device_kernelIN5flash19enable_sm80_to_sm89INS1_16FlashAttnFwdSm80INS1_25CollectiveMainloopFwdSm80ILi8ELi1ELb1EN4cute5tupleIJNS5_1CILi128EEES8_S8_EEELi128ENS_6half_tEfNS_4arch4Sm80ELb0ELb0ELb0ELb0ELb0ELb0ELb1ELb0EEENS1_21CollectiveEpilogueFwdIS9_NS6_IJNS7_ILi1EEESF_SF_EEESA_SC_Li256ELb0ELb1ELb0ELb0EEENS1_19SingleTileSchedulerILb0ELb0ELb1ELi128EEEEEEEEEvNT_6ParamsE,"",@"SHT_CUDA_INFO"
	.sectionflags	@""
	.align	4


	//----- nvinfo : EIATTR_CUDA_API_VERSION
	.align		4
        /*0000*/ 	.byte	0x04, 0x37
        /*0002*/ 	.short	(.L_444 - .L_443)
.L_443:
        /*0004*/ 	.word	0x00000082


	//----- nvinfo : EIATTR_KPARAM_INFO
	.align		4
.L_444:
        /*0008*/ 	.byte	0x04, 0x17
        /*000a*/ 	.short	(.L_446 - .L_445)
.L_445:
        /*000c*/ 	.word	0x00000000
        /*0010*/ 	.short	0x0000
        /*0012*/ 	.short	0x0000
        /*0014*/ 	.byte	0x00, 0xf0, 0x61, 0x10


	//----- nvinfo : EIATTR_SPARSE_MMA_MASK
	.align		4
.L_446:
        /*0018*/ 	.byte	0x03, 0x50
        /*001a*/ 	.short	0x0000


	//----- nvinfo : EIATTR_MAXREG_COUNT
	.align		4
        /*001c*/ 	.byte	0x03, 0x1b
        /*001e*/ 	.short	0x00ff


	//----- nvinfo : EIATTR_MERCURY_ISA_VERSION
	.align		4
        /*0020*/ 	.byte	0x03, 0x5f
        /*0022*/ 	.short	0x0101


	//----- nvinfo : EIATTR_EXIT_INSTR_OFFSETS
	.align		4
        /*0024*/ 	.byte	0x04, 0x1c
        /*0026*/ 	.short	(.L_448 - .L_447)


	//   ....[0]....
.L_447:
        /*0028*/ 	.word	0x00000010


	//----- nvinfo : EIATTR_MAX_THREADS
	.align		4
.L_448:
        /*002c*/ 	.byte	0x04, 0x05
        /*002e*/ 	.short	(.L_450 - .L_449)
.L_449:
        /*0030*/ 	.word	0x00000100
        /*0034*/ 	.word	0x00000001
        /*0038*/ 	.word	0x00000001


	//----- nvinfo : EIATTR_CBANK_PARAM_SIZE
	.align		4
.L_450:
        /*003c*/ 	.byte	0x03, 0x19
        /*003e*/ 	.short	0x0418


	//----- nvinfo : EIATTR_PARAM_CBANK
	.align		4
        /*0040*/ 	.byte	0x04, 0x0a
        /*0042*/ 	.short	(.L_452 - .L_451)
	.align		4
.L_451:
        /*0044*/ 	.word	index@(.nv.constant0._ZN7cutlass13device_kernelIN5flash19enable_sm80_to_sm89INS1_16FlashAttnFwdSm80INS1_25CollectiveMainloopFwdSm80ILi8ELi1ELb1EN4cute5tupleIJNS5_1CILi128EEES8_S8_EEELi128ENS_6half_tEfNS_4arch4Sm80ELb0ELb0ELb0ELb0ELb0ELb0ELb1ELb0EEENS1_21CollectiveEpilogueFwdIS9_NS6_IJNS7_ILi1EEESF_SF_EEESA_SC_Li256ELb0ELb1ELb0ELb0EEENS1_19SingleTileSchedulerILb0ELb0ELb1ELi128EEEEEEEEEvNT_6ParamsE)
        /*0048*/ 	.short	0x0210
        /*004a*/ 	.short	0x0418


	//----- nvinfo : EIATTR_SW_WAR
	.align		4
.L_452:
        /*004c*/ 	.byte	0x04, 0x36
        /*004e*/ 	.short	(.L_454 - .L_453)
.L_453:
        /*0050*/ 	.word	0x00000008
.L_454:


//--------------------- .nv.info._ZN7cutlass13device_kernelIN5flash19enable_sm80_to_sm89INS1_16FlashAttnFwdSm80INS1_25CollectiveMainloopFwdSm80ILi8ELi1ELb1EN4cute5tupleIJNS5_1CILi128EEES8_S8_EEELi128ENS_6half_tEfNS_4arch4Sm80ELb0ELb0ELb0ELb1ELb0ELb0ELb1ELb0EEENS1_21CollectiveEpilogueFwdIS9_NS6_IJNS7_ILi1EEESF_SF_EEESA_SC_Li256ELb1ELb1ELb0ELb0EEENS1_19SingleTileSchedulerILb1ELb0ELb1ELi128EEEEEEEEEvNT_6ParamsE --------------------------
	.section	.nv.info._ZN7cutlass13device_kernelIN5flash19enable_sm80_to_sm89INS1_16FlashAttnFwdSm80INS1_25CollectiveMainloopFwdSm80ILi8ELi1ELb1EN4cute5tupleIJNS5_1CILi128EEES8_S8_EEELi128ENS_6half_tEfNS_4arch4Sm80ELb0ELb0ELb0ELb1ELb0ELb0ELb1ELb0EEENS1_21CollectiveEpilogueFwdIS9_NS6_IJNS7_ILi1EEESF_SF_EEESA_SC_Li256ELb1ELb1ELb0ELb0EEENS1_19SingleTileSchedulerILb1ELb0ELb1ELi128EEEEEEEEEvNT_6ParamsE,"",@"SHT_CUDA_INFO"
	.sectionflags	@""
	.align	4


	//----- nvinfo : EIATTR_CUDA_API_VERSION
	.align		4
        /*0000*/ 	.byte	0x04, 0x37
        /*0002*/ 	.short	(.L_456 - .L_455)
.L_455:
        /*0004*/ 	.word	0x00000082


	//----- nvinfo : EIATTR_KPARAM_INFO
	.align		4
.L_456:
        /*0008*/ 	.byte	0x04, 0x17
        /*000a*/ 	.short	(.L_458 - .L_457)
.L_457:
        /*000c*/ 	.word	0x00000000
        /*0010*/ 	.short	0x0000
        /*0012*/ 	.short	0x0000
        /*0014*/ 	.byte	0x00, 0xf0, 0x61, 0x10


	//----- nvinfo : EIATTR_SPARSE_MMA_MASK
	.align		4
.L_458:
        /*0018*/ 	.byte	0x03, 0x50
        /*001a*/ 	.short	0x0000


	//----- nvinfo : EIATTR_MAXREG_COUNT
	.align		4
        /*001c*/ 	.byte	0x03, 0x1b
        /*001e*/ 	.short	0x00ff


	//----- nvinfo : EIATTR_MERCURY_ISA_VERSION
	.align		4
        /*0020*/ 	.byte	0x03, 0x5f
        /*0022*/ 	.short	0x0101


	//----- nvinfo : EIATTR_EXIT_INSTR_OFFSETS
	.align		4
        /*0024*/ 	.byte	0x04, 0x1c
        /*0026*/ 	.short	(.L_460 - .L_459)


	//   ....[0]....
.L_459:
        /*0028*/ 	.word	0x00000010


	//----- nvinfo : EIATTR_MAX_THREADS
	.align		4
.L_460:
        /*002c*/ 	.byte	0x04, 0x05
        /*002e*/ 	.short	(.L_462 - .L_461)
.L_461:
        /*0030*/ 	.word	0x00000100
        /*0034*/ 	.word	0x00000001
        /*0038*/ 	.word	0x00000001


	//----- nvinfo : EIATTR_CBANK_PARAM_SIZE
	.align		4
.L_462:
        /*003c*/ 	.byte	0x03, 0x19
        /*003e*/ 	.short	0x0418


	//----- nvinfo : EIATTR_PARAM_CBANK
	.align		4
        /*0040*/ 	.byte	0x04, 0x0a
        /*0042*/ 	.short	(.L_464 - .L_463)
	.align		4
.L_463:
        /*0044*/ 	.word	index@(.nv.constant0._ZN7cutlass13device_kernelIN5flash19enable_sm80_to_sm89INS1_16FlashAttnFwdSm80INS1_25CollectiveMainloopFwdSm80ILi8ELi1ELb1EN4cute5tupleIJNS5_1CILi128EEES8_S8_EEELi128ENS_6half_tEfNS_4arch4Sm80ELb0ELb0ELb0ELb1ELb0ELb0ELb1ELb0EEENS1_21CollectiveEpilogueFwdIS9_NS6_IJNS7_ILi1EEESF_SF_EEESA_SC_Li256ELb1ELb1ELb0ELb0EEENS1_19SingleTileSchedulerILb1ELb0ELb1ELi128EEEEEEEEEvNT_6ParamsE)
        /*0048*/ 	.short	0x0210
        /*004a*/ 	.short	0x0418


	//----- nvinfo : EIATTR_SW_WAR
	.align		4
.L_464:
        /*004c*/ 	.byte	0x04, 0x36
        /*004e*/ 	.short	(.L_466 - .L_465)
.L_465:
        /*0050*/ 	.word	0x00000008
.L_466:


//--------------------- .nv.info._ZN7cutlass13device_kernelIN5flash19enable_sm80_to_sm89INS1_16FlashAttnFwdSm80INS1_25CollectiveMainloopFwdSm80ILi8ELi1ELb1EN4cute5tupleIJNS5_1CILi128EEES8_S8_EEELi128ENS_6half_tEfNS_4arch4Sm80ELb0ELb0ELb0ELb1ELb0ELb1ELb1ELb0EEENS1_21CollectiveEpilogueFwdIS9_NS6_IJNS7_ILi1EEESF_SF_EEESA_SC_Li256ELb1ELb1ELb0ELb0EEENS1_19SingleTileSchedulerILb1ELb0ELb1ELi128EEEEEEEEEvNT_6ParamsE --------------------------
	.section	.nv.info._ZN7cutlass13device_kernelIN5flash19enable_sm80_to_sm89INS1_16FlashAttnFwdSm80INS1_25CollectiveMainloopFwdSm80ILi8ELi1ELb1EN4cute5tupleIJNS5_1CILi128EEES8_S8_EEELi128ENS_6half_tEfNS_4arch4Sm80ELb0ELb0ELb0ELb1ELb0ELb1ELb1ELb0EEENS1_21CollectiveEpilogueFwdIS9_NS6_IJNS7_ILi1EEESF_SF_EEESA_SC_Li256ELb1ELb1ELb0ELb0EEENS1_19SingleTileSchedulerILb1ELb0ELb1ELi128EEEEEEEEEvNT_6ParamsE,"",@"SHT_CUDA_INFO"
	.sectionflags	@""
	.align	4


	//----- nvinfo : EIATTR_CUDA_API_VERSION
	.align		4
        /*0000*/ 	.byte	0x04, 0x37
        /*0002*/ 	.short	(.L_468 - .L_467)
.L_467:
        /*0004*/ 	.word	0x00000082


	//----- nvinfo : EIATTR_KPARAM_INFO
	.align		4
.L_468:
        /*0008*/ 	.byte	0x04, 0x17
        /*000a*/ 	.short	(.L_470 - .L_469)
.L_469:
        /*000c*/ 	.word	0x00000000
        /*0010*/ 	.short	0x0000
        /*0012*/ 	.short	0x0000
        /*0014*/ 	.byte	0x00, 0xf0, 0x61, 0x10


	//----- nvinfo : EIATTR_SPARSE_MMA_MASK
	.align		4
.L_470:
        /*0018*/ 	.byte	0x03, 0x50
        /*001a*/ 	.short	0x0000


	//----- nvinfo : EIATTR_MAXREG_COUNT
	.align		4
        /*001c*/ 	.byte	0x03, 0x1b
        /*001e*/ 	.short	0x00ff


	//----- nvinfo : EIATTR_MERCURY_ISA_VERSION
	.align		4
        /*0020*/ 	.byte	0x03, 0x5f
        /*0022*/ 	.short	0x0101


	//----- nvinfo : EIATTR_EXIT_INSTR_OFFSETS
	.align		4
        /*0024*/ 	.byte	0x04, 0x1c
        /*0026*/ 	.short	(.L_472 - .L_471)


	//   ....[0]....
.L_471:
        /*0028*/ 	.word	0x00000010


	//----- nvinfo : EIATTR_MAX_THREADS
	.align		4
.L_472:
        /*002c*/ 	.byte	0x04, 0x05
        /*002e*/ 	.short	(.L_474 - .L_473)
.L_473:
        /*0030*/ 	.word	0x00000100
        /*0034*/ 	.word	0x00000001
        /*0038*/ 	.word	0x00000001


	//----- nvinfo : EIATTR_CBANK_PARAM_SIZE
	.align		4
.L_474:
        /*003c*/ 	.byte	0x03, 0x19
        /*003e*/ 	.short	0x0418


	//----- nvinfo : EIATTR_PARAM_CBANK
	.align		4
        /*0040*/ 	.byte	0x04, 0x0a
        /*0042*/ 	.short	(.L_476 - .L_475)
	.align		4
.L_475:
        /*0044*/ 	.word	index@(.nv.constant0._ZN7cutlass13device_kernelIN5flash19enable_sm80_to_sm89INS1_16FlashAttnFwdSm80INS1_25CollectiveMainloopFwdSm80ILi8ELi1ELb1EN4cute5tupleIJNS5_1CILi128EEES8_S8_EEELi128ENS_6half_tEfNS_4arch4Sm80ELb0ELb0ELb0ELb1ELb0ELb1ELb1ELb0EEENS1_21CollectiveEpilogueFwdIS9_NS6_IJNS7_ILi1EEESF_SF_EEESA_SC_Li256ELb1ELb1ELb0ELb0EEENS1_19SingleTileSchedulerILb1ELb0ELb1ELi128EEEEEEEEEvNT_6ParamsE)
        /*0048*/ 	.short	0x0210
        /*004a*/ 	.short	0x0418


	//----- nvinfo : EIATTR_SW_WAR
	.align		4
.L_476:
        /*004c*/ 	.byte	0x04, 0x36
        /*004e*/ 	.short	(.L_478 - .L_477)
.L_477:
        /*0050*/ 	.word	0x00000008
.L_478:


//--------------------- .nv.info._ZN7cutlass13device_kernelIN5flash19enable_sm80_to_sm89INS1_16FlashAttnFwdSm80INS1_25CollectiveMainloopFwdSm80ILi8ELi1ELb1EN4cute5tupleIJNS5_1CILi128EEENS7_ILi96EEES8_EEELi128ENS_6half_tEfNS_4arch4Sm80ELb0ELb1ELb0ELb0ELb0ELb0ELb1ELb0EEENS1_21CollectiveEpilogueFwdINS6_IJS8_S8_S9_EEENS6_IJNS7_ILi1EEESH_SH_EEESB_SD_Li256ELb0ELb1ELb0ELb0EEENS1_19SingleTileSchedulerILb0ELb0ELb1ELi128EEEEEEEEEvNT_6ParamsE --------------------------
	.section	.nv.info._ZN7cutlass13device_kernelIN5flash19enable_sm80_to_sm89INS1_16FlashAttnFwdSm80INS1_25CollectiveMainloopFwdSm80ILi8ELi1ELb1EN4cute5tupleIJNS5_1CILi128EEENS7_ILi96EEES8_EEELi128ENS_6half_tEfNS_4arch4Sm80ELb0ELb1ELb0ELb0ELb0ELb0ELb1ELb0EEENS1_21CollectiveEpilogueFwdINS6_IJS8_S8_S9_EEENS6_IJNS7_ILi1EEESH_SH_EEESB_SD_Li256ELb0ELb1ELb0ELb0EEENS1_19SingleTileSchedulerILb0ELb0ELb1ELi128EEEEEEEEEvNT_6ParamsE,"",@"SHT_CUDA_INFO"
	.sectionflags	@""
	.align	4


	//----- nvinfo : EIATTR_CUDA_API_VERSION
	.align		4
        /*0000*/ 	.byte	0x04, 0x37
        /*0002*/ 	.short	(.L_480 - .L_479)
.L_479:
        /*0004*/ 	.word	0x00000082


	//----- nvinfo : EIATTR_KPARAM_INFO
	.align		4
.L_480:
        /*0008*/ 	.byte	0x04, 0x17
        /*000a*/ 	.short	(.L_482 - .L_481)
.L_481:
        /*000c*/ 	.word	0x00000000
        /*0010*/ 	.short	0x0000
        /*0012*/ 	.short	0x0000
        /*0014*/ 	.byte	0x00, 0xf0, 0x61, 0x10


	//----- nvinfo : EIATTR_SPARSE_MMA_MASK
	.align		4
.L_482:
        /*0018*/ 	.byte	0x03, 0x50
        /*001a*/ 	.short	0x0000


	//----- nvinfo : EIATTR_MAXREG_COUNT
	.align		4
        /*001c*/ 	.byte	0x03, 0x1b
        /*001e*/ 	.short	0x00ff


	//----- nvinfo : EIATTR_MERCURY_ISA_VERSION
	.align		4
        /*0020*/ 	.byte	0x03, 0x5f
        /*0022*/ 	.short	0x0101


	//----- nvinfo : EIATTR_EXIT_INSTR_OFFSETS
	.align		4
        /*0024*/ 	.byte	0x04, 0x1c
        /*0026*/ 	.short	(.L_484 - .L_483)


	//   ....[0]....
.L_483:
        /*0028*/ 	.word	0x00000010


	//----- nvinfo : EIATTR_MAX_THREADS
	.align		4
.L_484:
        /*002c*/ 	.byte	0x04, 0x05
        /*002e*/ 	.short	(.L_486 - .L_485)
.L_485:
        /*0030*/ 	.word	0x00000100
        /*0034*/ 	.word	0x00000001
        /*0038*/ 	.word	0x00000001


	//----- nvinfo : EIATTR_CBANK_PARAM_SIZE
	.align		4
.L_486:
        /*003c*/ 	.byte	0x03, 0x19
        /*003e*/ 	.short	0x0418


	//----- nvinfo : EIATTR_PARAM_CBANK
	.align		4
        /*0040*/ 	.byte	0x04, 0x0a
        /*0042*/ 	.short	(.L_488 - .L_487)
	.align		4
.L_487:
        /*0044*/ 	.word	index@(.nv.constant0._ZN7cutlass13device_kernelIN5flash19enable_sm80_to_sm89INS1_16FlashAttnFwdSm80INS1_25CollectiveMainloopFwdSm80ILi8ELi1ELb1EN4cute5tupleIJNS5_1CILi128EEENS7_ILi96EEES8_EEELi128ENS_6half_tEfNS_4arch4Sm80ELb0ELb1ELb0ELb0ELb0ELb0ELb1ELb0EEENS1_21CollectiveEpilogueFwdINS6_IJS8_S8_S9_EEENS6_IJNS7_ILi1EEESH_SH_EEESB_SD_Li256ELb0ELb1ELb0ELb0EEENS1_19SingleTileSchedulerILb0ELb0ELb1ELi128EEEEEEEEEvNT_6ParamsE)
        /*0048*/ 	.short	0x0210
        /*004a*/ 	.short	0x0418


	//----- nvinfo : EIATTR_SW_WAR
	.align		4
.L_488:
        /*004c*/ 	.byte	0x04, 0x36
        /*004e*/ 	.short	(.L_490 - .L_489)
.L_489:
        /*0050*/ 	.word	0x00000008
.L_490:


//--------------------- .nv.info._ZN7cutlass13device_kernelIN5flash19enable_sm80_to_sm89INS1_16FlashAttnFwdSm80INS1_25CollectiveMainloopFwdSm80ILi8ELi1ELb1EN4cute5tupleIJNS5_1CILi128EEENS7_ILi96EEES8_EEELi128ENS_6half_tEfNS_4arch4Sm80ELb0ELb1ELb0ELb1ELb0ELb0ELb1ELb0EEENS1_21CollectiveEpilogueFwdINS6_IJS8_S8_S9_EEENS6_IJNS7_ILi1EEESH_SH_EEESB_SD_Li256ELb1ELb1ELb0ELb0EEENS1_19SingleTileSchedulerILb1ELb0ELb1ELi128EEEEEEEEEvNT_6ParamsE --------------------------
	.section	.nv.info._ZN7cutlass13device_kernelIN5flash19enable_sm80_to_sm89INS1_16FlashAttnFwdSm80INS1_25CollectiveMainloopFwdSm80ILi8ELi1ELb1EN4cute5tupleIJNS5_1CILi128EEENS7_ILi96EEES8_EEELi128ENS_6half_tEfNS_4arch4Sm80ELb0ELb1ELb0ELb1ELb0ELb0ELb1ELb0EEENS1_21CollectiveEpilogueFwdINS6_IJS8_S8_S9_EEENS6_IJNS7_ILi1EEESH_SH_EEESB_SD_Li256ELb1ELb1ELb0ELb0EEENS1_19SingleTileSchedulerILb1ELb0ELb1ELi128EEEEEEEEEvNT_6ParamsE,"",@"SHT_CUDA_INFO"
	.sectionflags	@""
	.align	4


	//----- nvinfo : EIATTR_CUDA_API_VERSION
	.align		4
        /*0000*/ 	.byte	0x04, 0x37
        /*0002*/ 	.short	(.L_492 - .L_491)
.L_491:
        /*0004*/ 	.word	0x00000082


	//----- nvinfo : EIATTR_KPARAM_INFO
	.align		4
.L_492:
        /*0008*/ 	.byte	0x04, 0x17
        /*000a*/ 	.short	(.L_494 - .L_493)
.L_493:
        /*000c*/ 	.word	0x00000000
        /*0010*/ 	.short	0x0000
        /*0012*/ 	.short	0x0000
        /*0014*/ 	.byte	0x00, 0xf0, 0x61, 0x10


	//----- nvinfo : EIATTR_SPARSE_MMA_MASK
	.align		4
.L_494:
        /*0018*/ 	.byte	0x03, 0x50
        /*001a*/ 	.short	0x0000


	//----- nvinfo : EIATTR_MAXREG_COUNT
	.align		4
        /*001c*/ 	.byte	0x03, 0x1b
        /*001e*/ 	.short	0x00ff


	//----- nvinfo : EIATTR_MERCURY_ISA_VERSION
	.align		4
        /*0020*/ 	.byte	0x03, 0x5f
        /*0022*/ 	.short	0x0101


	//----- nvinfo : EIATTR_EXIT_INSTR_OFFSETS
	.align		4
        /*0024*/ 	.byte	0x04, 0x1c
        /*0026*/ 	.short	(.L_496 - .L_495)


	//   ....[0]....
.L_495:
        /*0028*/ 	.word	0x00000010


	//----- nvinfo : EIATTR_MAX_THREADS
	.align		4
.L_496:
        /*002c*/ 	.byte	0x04, 0x05
        /*002e*/ 	.short	(.L_498 - .L_497)
.L_497:
        /*0030*/ 	.word	0x00000100
        /*0034*/ 	.word	0x00000001
        /*0038*/ 	.word	0x00000001


	//----- nvinfo : EIATTR_CBANK_PARAM_SIZE
	.align		4
.L_498:
        /*003c*/ 	.byte	0x03, 0x19
        /*003e*/ 	.short	0x0418


	//----- nvinfo : EIATTR_PARAM_CBANK
	.align		4
        /*0040*/ 	.byte	0x04, 0x0a
        /*0042*/ 	.short	(.L_500 - .L_499)
	.align		4
.L_499:
        /*0044*/ 	.word	index@(.nv.constant0._ZN7cutlass13device_kernelIN5flash19enable_sm80_to_sm89INS1_16FlashAttnFwdSm80INS1_25CollectiveMainloopFwdSm80ILi8ELi1ELb1EN4cute5tupleIJNS5_1CILi128EEENS7_ILi96EEES8_EEELi128ENS_6half_tEfNS_4arch4Sm80ELb0ELb1ELb0ELb1ELb0ELb0ELb1ELb0EEENS1_21CollectiveEpilogueFwdINS6_IJS8_S8_S9_EEENS6_IJNS7_ILi1EEESH_SH_EEESB_SD_Li256ELb1ELb1ELb0ELb0EEENS1_19SingleTileSchedulerILb1ELb0ELb1ELi128EEEEEEEEEvNT_6ParamsE)
        /*0048*/ 	.short	0x0210
        /*004a*/ 	.short	0x0418


	//----- nvinfo : EIATTR_SW_WAR
	.align		4
.L_500:
        /*004c*/ 	.byte	0x04, 0x36
        /*004e*/ 	.short	(.L_502 - .L_501)
.L_501:
        /*0050*/ 	.word	0x00000008
.L_502:


//--------------------- .nv.info._ZN7cutlass13device_kernelIN5flash19enable_sm80_to_sm89INS1_16FlashAttnFwdSm80INS1_25CollectiveMainloopFwdSm80ILi8ELi1ELb1EN4cute5tupleIJNS5_1CILi128EEENS7_ILi96EEES8_EEELi128ENS_6half_tEfNS_4arch4Sm80ELb0ELb1ELb0ELb1ELb0ELb1ELb1ELb0EEENS1_21CollectiveEpilogueFwdINS6_IJS8_S8_S9_EEENS6_IJNS7_ILi1EEESH_SH_EEESB_SD_Li256ELb1ELb1ELb0ELb0EEENS1_19SingleTileSchedulerILb1ELb0ELb1ELi128EEEEEEEEEvNT_6ParamsE --------------------------
	.section	.nv.info._ZN7cutlass13device_kernelIN5flash19enable_sm80_to_sm89INS1_16FlashAttnFwdSm80INS1_25CollectiveMainloopFwdSm80ILi8ELi1ELb1EN4cute5tupleIJNS5_1CILi128EEENS7_ILi96EEES8_EEELi128ENS_6half_tEfNS_4arch4Sm80ELb0ELb1ELb0ELb1ELb0ELb1ELb1ELb0EEENS1_21CollectiveEpilogueFwdINS6_IJS8_S8_S9_EEENS6_IJNS7_ILi1EEESH_SH_EEESB_SD_Li256ELb1ELb1ELb0ELb0EEENS1_19SingleTileSchedulerILb1ELb0ELb1ELi128EEEEEEEEEvNT_6ParamsE,"",@"SHT_CUDA_INFO"
	.sectionflags	@""
	.align	4


	//----- nvinfo : EIATTR_CUDA_API_VERSION
	.align		4
        /*0000*/ 	.byte	0x04, 0x37
        /*0002*/ 	.short	(.L_504 - .L_503)
.L_503:
        /*0004*/ 	.word	0x00000082


	//----- nvinfo : EIATTR_KPARAM_INFO
	.align		4
.L_504:
        /*0008*/ 	.byte	0x04, 0x17
        /*000a*/ 	.short	(.L_506 - .L_505)
.L_505:
        /*000c*/ 	.word	0x00000000
        /*0010*/ 	.short	0x0000
        /*0012*/ 	.short	0x0000
        /*0014*/ 	.byte	0x00, 0xf0, 0x61, 0x10


	//----- nvinfo : EIATTR_SPARSE_MMA_MASK
	.align		4
.L_506:
        /*0018*/ 	.byte	0x03, 0x50
        /*001a*/ 	.short	0x0000


	//----- nvinfo : EIATTR_MAXREG_COUNT
	.align		4
        /*001c*/ 	.byte	0x03, 0x1b
        /*001e*/ 	.short	0x00ff


	//----- nvinfo : EIATTR_MERCURY_ISA_VERSION
	.align		4
        /*0020*/ 	.byte	0x03, 0x5f
        /*0022*/ 	.short	0x0101


	//----- nvinfo : EIATTR_EXIT_INSTR_OFFSETS
	.align		4
        /*0024*/ 	.byte	0x04, 0x1c
        /*0026*/ 	.short	(.L_508 - .L_507)


	//   ....[0]....
.L_507:
        /*0028*/ 	.word	0x00000010


	//----- nvinfo : EIATTR_MAX_THREADS
	.align		4
.L_508:
        /*002c*/ 	.byte	0x04, 0x05
        /*002e*/ 	.short	(.L_510 - .L_509)
.L_509:
        /*0030*/ 	.word	0x00000100
        /*0034*/ 	.word	0x00000001
        /*0038*/ 	.word	0x00000001


	//----- nvinfo : EIATTR_CBANK_PARAM_SIZE
	.align		4
.L_510:
        /*003c*/ 	.byte	0x03, 0x19
        /*003e*/ 	.short	0x0418


	//----- nvinfo : EIATTR_PARAM_CBANK
	.align		4
        /*0040*/ 	.byte	0x04, 0x0a
        /*0042*/ 	.short	(.L_512 - .L_511)
	.align		4
.L_511:
        /*0044*/ 	.word	index@(.nv.constant0._ZN7cutlass13device_kernelIN5flash19enable_sm80_to_sm89INS1_16FlashAttnFwdSm80INS1_25CollectiveMainloopFwdSm80ILi8ELi1ELb1EN4cute5tupleIJNS5_1CILi128EEENS7_ILi96EEES8_EEELi128ENS_6half_tEfNS_4arch4Sm80ELb0ELb1ELb0ELb1ELb0ELb1ELb1ELb0EEENS1_21CollectiveEpilogueFwdINS6_IJS8_S8_S9_EEENS6_IJNS7_ILi1EEESH_SH_EEESB_SD_Li256ELb1ELb1ELb0ELb0EEENS1_19SingleTileSchedulerILb1ELb0ELb1ELi128EEEEEEEEEvNT_6ParamsE)
        /*0048*/ 	.short	0x0210
        /*004a*/ 	.short	0x0418


	//----- nvinfo : EIATTR_SW_WAR
	.align		4
.L_512:
        /*004c*/ 	.byte	0x04, 0x36
        /*004e*/ 	.short	(.L_514 - .L_513)
.L_513:
        /*0050*/ 	.word	0x00000008
.L_514:


//--------------------- .nv.info._ZN7cutlass13device_kernelIN5flash19enable_sm80_to_sm89INS1_16FlashAttnFwdSm80INS1_25CollectiveMainloopFwdSm80ILi8ELi1ELb1EN4cute5tupleIJNS5_1CILi128EEES8_S8_EEELi128ENS_6half_tEfNS_4arch4Sm80ELb1ELb0ELb0ELb0ELb0ELb0ELb1ELb0EEENS1_21CollectiveEpilogueFwdIS9_NS6_IJNS7_ILi1EEESF_SF_EEESA_SC_Li256ELb0ELb1ELb0ELb0EEENS1_30DynamicPersistentTileSchedulerILi256ELi256ELb0ELb1ELb0EEEEEEEEEvNT_6ParamsE --------------------------
	.section	.nv.info._ZN7cutlass13device_kernelIN5flash19enable_sm80_to_sm89INS1_16FlashAttnFwdSm80INS1_25CollectiveMainloopFwdSm80ILi8ELi1ELb1EN4cute5tupleIJNS5_1CILi128EEES8_S8_EEELi128ENS_6half_tEfNS_4arch4Sm80ELb1ELb0ELb0ELb0ELb0ELb0ELb1ELb0EEENS1_21CollectiveEpilogueFwdIS9_NS6_IJNS7_ILi1EEESF_SF_EEESA_SC_Li256ELb0ELb1ELb0ELb0EEENS1_30DynamicPersistentTileSchedulerILi256ELi256ELb0ELb1ELb0EEEEEEEEEvNT_6ParamsE,"",@"SHT_CUDA_INFO"
	.sectionflags	@""
	.align	4


	//----- nvinfo : EIATTR_CUDA_API_VERSION
	.align		4
        /*0000*/ 	.byte	0x04, 0x37
        /*0002*/ 	.short	(.L_516 - .L_515)
.L_515:
        /*0004*/ 	.word	0x00000082


	//----- nvinfo : EIATTR_KPARAM_INFO
	.align		4
.L_516:
        /*0008*/ 	.byte	0x04, 0x17
        /*000a*/ 	.short	(.L_518 - .L_517)
.L_517:
        /*000c*/ 	.word	0x00000000
        /*0010*/ 	.short	0x0000
        /*0012*/ 	.short	0x0000
        /*0014*/ 	.byte	0x00, 0xf0, 0xa1, 0x10


	//----- nvinfo : EIATTR_SPARSE_MMA_MASK
	.align		4
.L_518:
        /*0018*/ 	.byte	0x03, 0x50
        /*001a*/ 	.short	0x0000


	//----- nvinfo : EIATTR_MAXREG_COUNT
	.align		4
        /*001c*/ 	.byte	0x03, 0x1b
        /*001e*/ 	.short	0x00ff


	//----- nvinfo : EIATTR_MERCURY_ISA_VERSION
	.align		4
        /*0020*/ 	.byte	0x03, 0x5f
        /*0022*/ 	.short	0x0101


	//----- nvinfo : EIATTR_EXIT_INSTR_OFFSETS
	.align		4
        /*0024*/ 	.byte	0x04, 0x1c
        /*0026*/ 	.short	(.L_520 - .L_519)


	//   ....[0]....
.L_519:
        /*0028*/ 	.word	0x00000010


	//----- nvinfo : EIATTR_MAX_THREADS
	.align		4
.L_520:
        /*002c*/ 	.byte	0x04, 0x05
        /*002e*/ 	.short	(.L_522 - .L_521)
.L_521:
        /*0030*/ 	.word	0x00000100
        /*0034*/ 	.word	0x00000001
        /*0038*/ 	.word	0x00000001


	//----- nvinfo : EIATTR_CBANK_PARAM_SIZE
	.align		4
.L_522:
        /*003c*/ 	.byte	0x03, 0x19
        /*003e*/ 	.short	0x0428


	//----- nvinfo : EIATTR_PARAM_CBANK
	.align		4
        /*0040*/ 	.byte	0x04, 0x0a
        /*0042*/ 	.short	(.L_524 - .L_523)
	.align		4
.L_523:
        /*0044*/ 	.word	index@(.nv.constant0._ZN7cutlass13device_kernelIN5flash19enable_sm80_to_sm89INS1_16FlashAttnFwdSm80INS1_25CollectiveMainloopFwdSm80ILi8ELi1ELb1EN4cute5tupleIJNS5_1CILi128EEES8_S8_EEELi128ENS_6half_tEfNS_4arch4Sm80ELb1ELb0ELb0ELb0ELb0ELb0ELb1ELb0EEENS1_21CollectiveEpilogueFwdIS9_NS6_IJNS7_ILi1EEESF_SF_EEESA_SC_Li256ELb0ELb1ELb0ELb0EEENS1_30DynamicPersistentTileSchedulerILi256ELi256ELb0ELb1ELb0EEEEEEEEEvNT_6ParamsE)
        /*0048*/ 	.short	0x0210
        /*004a*/ 	.short	0x0428


	//----- nvinfo : EIATTR_SW_WAR
	.align		4
.L_524:
        /*004c*/ 	.byte	0x04, 0x36
        /*004e*/ 	.short	(.L_526 - .L_525)
.L_525:
        /*0050*/ 	.word	0x00000008
.L_526:


//--------------------- .nv.info._ZN7cutlass13device_kernelIN5flash19enable_sm80_to_sm89INS1_16FlashAttnFwdSm80INS1_25CollectiveMainloopFwdSm80ILi8ELi1ELb1EN4cute5tupleIJNS5_1CILi128EEES8_S8_EEELi128ENS_6half_tEfNS_4arch4Sm80ELb1ELb0ELb0ELb1ELb0ELb0ELb1ELb0EEENS1_21CollectiveEpilogueFwdIS9_NS6_IJNS7_ILi1EEESF_SF_EEESA_SC_Li256ELb1ELb1ELb0ELb0EEENS1_19SingleTileSchedulerILb1ELb0ELb1ELi128EEEEEEEEEvNT_6ParamsE --------------------------
	.section	.nv.info._ZN7cutlass13device_kernelIN5flash19enable_sm80_to_sm89INS1_16FlashAttnFwdSm80INS1_25CollectiveMainloopFwdSm80ILi8ELi1ELb1EN4cute5tupleIJNS5_1CILi128EEES8_S8_EEELi128ENS_6half_tEfNS_4arch4Sm80ELb1ELb0ELb0ELb1ELb0ELb0ELb1ELb0EEENS1_21CollectiveEpilogueFwdIS9_NS6_IJNS7_ILi1EEESF_SF_EEESA_SC_Li256ELb1ELb1ELb0ELb0EEENS1_19SingleTileSchedulerILb1ELb0ELb1ELi128EEEEEEEEEvNT_6ParamsE,"",@"SHT_CUDA_INFO"
	.sectionflags	@""
	.align	4


	//----- nvinfo : EIATTR_CUDA_API_VERSION
	.align		4
        /*0000*/ 	.byte	0x04, 0x37
        /*0002*/ 	.short	(.L_528 - .L_527)
.L_527:
        /*0004*/ 	.word	0x00000082


	//----- nvinfo : EIATTR_KPARAM_INFO
	.align		4
.L_528:
        /*0008*/ 	.byte	0x04, 0x17
        /*000a*/ 	.short	(.L_530 - .L_529)
.L_529:
        /*000c*/ 	.word	0x00000000
        /*0010*/ 	.short	0x0000
        /*0012*/ 	.short	0x0000
        /*0014*/ 	.byte	0x00, 0xf0, 0x61, 0x10


	//----- nvinfo : EIATTR_SPARSE_MMA_MASK
	.align		4
.L_530:
        /*0018*/ 	.byte	0x03, 0x50
        /*001a*/ 	.short	0x0000


	//----- nvinfo : EIATTR_MAXREG_COUNT
	.align		4
        /*001c*/ 	.byte	0x03, 0x1b
        /*001e*/ 	.short	0x00ff


	//----- nvinfo : EIATTR_MERCURY_ISA_VERSION
	.align		4
        /*0020*/ 	.byte	0x03, 0x5f
        /*0022*/ 	.short	0x0101


	//----- nvinfo : EIATTR_EXIT_INSTR_OFFSETS
	.align		4
        /*0024*/ 	.byte	0x04, 0x1c
        /*0026*/ 	.short	(.L_532 - .L_531)


	//   ....[0]....
.L_531:
        /*0028*/ 	.word	0x00000010


	//----- nvinfo : EIATTR_MAX_THREADS
	.align		4
.L_532:
        /*002c*/ 	.byte	0x04, 0x05
        /*002e*/ 	.short	(.L_534 - .L_533)
.L_533:
        /*0030*/ 	.word	0x00000100
        /*0034*/ 	.word	0x00000001
        /*0038*/ 	.word	0x00000001


	//----- nvinfo : EIATTR_CBANK_PARAM_SIZE
	.align		4
.L_534:
        /*003c*/ 	.byte	0x03, 0x19
        /*003e*/ 	.short	0x0418


	//----- nvinfo : EIATTR_PARAM_CBANK
	.align		4
        /*0040*/ 	.byte	0x04, 0x0a
        /*0042*/ 	.short	(.L_536 - .L_535)
	.align		4
.L_535:
        /*0044*/ 	.word	index@(.nv.constant0._ZN7cutlass13device_kernelIN5flash19enable_sm80_to_sm89INS1_16FlashAttnFwdSm80INS1_25CollectiveMainloopFwdSm80ILi8ELi1ELb1EN4cute5tupleIJNS5_1CILi128EEES8_S8_EEELi128ENS_6half_tEfNS_4arch4Sm80ELb1ELb0ELb0ELb1ELb0ELb0ELb1ELb0EEENS1_21CollectiveEpilogueFwdIS9_NS6_IJNS7_ILi1EEESF_SF_EEESA_SC_Li256ELb1ELb1ELb0ELb0EEENS1_19SingleTileSchedulerILb1ELb0ELb1ELi128EEEEEEEEEvNT_6ParamsE)
        /*0048*/ 	.short	0x0210
        /*004a*/ 	.short	0x0418


	//----- nvinfo : EIATTR_SW_WAR
	.align		4
.L_536:
        /*004c*/ 	.byte	0x04, 0x36
        /*004e*/ 	.short	(.L_538 - .L_537)
.L_537:
        /*0050*/ 	.word	0x00000008
.L_538:


//--------------------- .nv.info._ZN7cutlass13device_kernelIN5flash19enable_sm80_to_sm89INS1_16FlashAttnFwdSm80INS1_25CollectiveMainloopFwdSm80ILi8ELi1ELb1EN4cute5tupleIJNS5_1CILi128EEES8_S8_EEELi128ENS_6half_tEfNS_4arch4Sm80ELb1ELb0ELb0ELb1ELb0ELb1ELb1ELb0EEENS1_21CollectiveEpilogueFwdIS9_NS6_IJNS7_ILi1EEESF_SF_EEESA_SC_Li256ELb1ELb1ELb0ELb0EEENS1_19SingleTileSchedulerILb1ELb0ELb1ELi128EEEEEEEEEvNT_6ParamsE --------------------------
	.section	.nv.info._ZN7cutlass13device_kernelIN5flash19enable_sm80_to_sm89INS1_16FlashAttnFwdSm80INS1_25CollectiveMainloopFwdSm80ILi8ELi1ELb1EN4cute5tupleIJNS5_1CILi128EEES8_S8_EEELi128ENS_6half_tEfNS_4arch4Sm80ELb1ELb0ELb0ELb1ELb0ELb1ELb1ELb0EEENS1_21CollectiveEpilogueFwdIS9_NS6_IJNS7_ILi1EEESF_SF_EEESA_SC_Li256ELb1ELb1ELb0ELb0EEENS1_19SingleTileSchedulerILb1ELb0ELb1ELi128EEEEEEEEEvNT_6ParamsE,"",@"SHT_CUDA_INFO"
	.sectionflags	@""
	.align	4


	//----- nvinfo : EIATTR_CUDA_API_VERSION
	.align		4
        /*0000*/ 	.byte	0x04, 0x37
        /*0002*/ 	.short	(.L_540 - .L_539)
.L_539:
        /*0004*/ 	.word	0x00000082


	//----- nvinfo : EIATTR_KPARAM_INFO
	.align		4
.L_540:
        /*0008*/ 	.byte	0x04, 0x17
        /*000a*/ 	.short	(.L_542 - .L_541)
.L_541:
        /*000c*/ 	.word	0x00000000
        /*0010*/ 	.short	0x0000
        /*0012*/ 	.short	0x0000
        /*0014*/ 	.byte	0x00, 0xf0, 0x61, 0x10


	//----- nvinfo : EIATTR_SPARSE_MMA_MASK
	.align		4
.L_542:
        /*0018*/ 	.byte	0x03, 0x50
        /*001a*/ 	.short	0x0000


	//----- nvinfo : EIATTR_MAXREG_COUNT
	.align		4
        /*001c*/ 	.byte	0x03, 0x1b
        /*001e*/ 	.short	0x00ff


	//----- nvinfo : EIATTR_MERCURY_ISA_VERSION
	.align		4
        /*0020*/ 	.byte	0x03, 0x5f
        /*0022*/ 	.short	0x0101


	//----- nvinfo : EIATTR_EXIT_INSTR_OFFSETS
	.align		4
        /*0024*/ 	.byte	0x04, 0x1c
        /*0026*/ 	.short	(.L_544 - .L_543)


	//   ....[0]....
.L_543:
        /*0028*/ 	.word	0x00000010


	//----- nvinfo : EIATTR_MAX_THREADS
	.align		4
.L_544:
        /*002c*/ 	.byte	0x04, 0x05
        /*002e*/ 	.short	(.L_546 - .L_545)
.L_545:
        /*0030*/ 	.word	0x00000100
        /*0034*/ 	.word	0x00000001
        /*0038*/ 	.word	0x00000001


	//----- nvinfo : EIATTR_CBANK_PARAM_SIZE
	.align		4
.L_546:
        /*003c*/ 	.byte	0x03, 0x19
        /*003e*/ 	.short	0x0418


	//----- nvinfo : EIATTR_PARAM_CBANK
	.align		4
        /*0040*/ 	.byte	0x04, 0x0a
        /*0042*/ 	.short	(.L_548 - .L_547)
	.align		4
.L_547:
        /*0044*/ 	.word	index@(.nv.constant0._ZN7cutlass13device_kernelIN5flash19enable_sm80_to_sm89INS1_16FlashAttnFwdSm80INS1_25CollectiveMainloopFwdSm80ILi8ELi1ELb1EN4cute5tupleIJNS5_1CILi128EEES8_S8_EEELi128ENS_6half_tEfNS_4arch4Sm80ELb1ELb0ELb0ELb1ELb0ELb1ELb1ELb0EEENS1_21CollectiveEpilogueFwdIS9_NS6_IJNS7_ILi1EEESF_SF_EEESA_SC_Li256ELb1ELb1ELb0ELb0EEENS1_19SingleTileSchedulerILb1ELb0ELb1ELi128EEEEEEEEEvNT_6ParamsE)
        /*0048*/ 	.short	0x0210
        /*004a*/ 	.short	0x0418


	//----- nvinfo : EIATTR_SW_WAR
	.align		4
.L_548:
        /*004c*/ 	.byte	0x04, 0x36
        /*004e*/ 	.short	(.L_550 - .L_549)
.L_549:
        /*0050*/ 	.word	0x00000008
.L_550:


//--------------------- .nv.info._ZN7cutlass13device_kernelIN5flash19enable_sm80_to_sm89INS1_16FlashAttnFwdSm80INS1_25CollectiveMainloopFwdSm80ILi4ELi1ELb0EN4cute5tupleIJNS5_1CILi128EEENS7_ILi64EEES8_EEELi128ENS_6half_tEfNS_4arch4Sm80ELb0ELb0ELb0ELb0ELb0ELb0ELb1ELb0EEENS1_21CollectiveEpilogueFwdINS6_IJS8_S8_S9_EEENS6_IJNS7_ILi1EEESH_SH_EEESB_SD_Li128ELb0ELb1ELb0ELb0EEENS1_19SingleTileSchedulerILb0ELb0ELb1ELi128EEEEEEEEEvNT_6ParamsE --------------------------
	.section	.nv.info._ZN7cutlass13device_kernelIN5flash19enable_sm80_to_sm89INS1_16FlashAttnFwdSm80INS1_25CollectiveMainloopFwdSm80ILi4ELi1ELb0EN4cute5tupleIJNS5_1CILi128EEENS7_ILi64EEES8_EEELi128ENS_6half_tEfNS_4arch4Sm80ELb0ELb0ELb0ELb0ELb0ELb0ELb1ELb0EEENS1_21CollectiveEpilogueFwdINS6_IJS8_S8_S9_EEENS6_IJNS7_ILi1EEESH_SH_EEESB_SD_Li128ELb0ELb1ELb0ELb0EEENS1_19SingleTileSchedulerILb0ELb0ELb1ELi128EEEEEEEEEvNT_6ParamsE,"",@"SHT_CUDA_INFO"
	.sectionflags	@""
	.align	4


	//----- nvinfo : EIATTR_CUDA_API_VERSION
	.align		4
        /*0000*/ 	.byte	0x04, 0x37
        /*0002*/ 	.short	(.L_552 - .L_551)
.L_551:
        /*0004*/ 	.word	0x00000082


	//----- nvinfo : EIATTR_KPARAM_INFO
	.align		4
.L_552:
        /*0008*/ 	.byte	0x04, 0x17
        /*000a*/ 	.short	(.L_554 - .L_553)
.L_553:
        /*000c*/ 	.word	0x00000000
        /*0010*/ 	.short	0x0000
        /*0012*/ 	.short	0x0000
        /*0014*/ 	.byte	0x00, 0xf0, 0x61, 0x10


	//----- nvinfo : EIATTR_SPARSE_MMA_MASK
	.align		4
.L_554:
        /*0018*/ 	.byte	0x03, 0x50
        /*001a*/ 	.short	0x0000


	//----- nvinfo : EIATTR_MAXREG_COUNT
	.align		4
        /*001c*/ 	.byte	0x03, 0x1b
        /*001e*/ 	.short	0x00ff


	//----- nvinfo : EIATTR_MERCURY_ISA_VERSION
	.align		4
        /*0020*/ 	.byte	0x03, 0x5f
        /*0022*/ 	.short	0x0101


	//----- nvinfo : EIATTR_EXIT_INSTR_OFFSETS
	.align		4
        /*0024*/ 	.byte	0x04, 0x1c
        /*0026*/ 	.short	(.L_556 - .L_555)


	//   ....[0]....
.L_555:
        /*0028*/ 	.word	0x00000010


	//----- nvinfo : EIATTR_MAX_THREADS
	.align		4
.L_556:
        /*002c*/ 	.byte	0x04, 0x05
        /*002e*/ 	.short	(.L_558 - .L_557)
.L_557:
        /*0030*/ 	.word	0x00000080
        /*0034*/ 	.word	0x00000001
        /*0038*/ 	.word	0x00000001


	//----- nvinfo : EIATTR_CBANK_PARAM_SIZE
	.align		4
.L_558:
        /*003c*/ 	.byte	0x03, 0x19
        /*003e*/ 	.short	0x0418


	//----- nvinfo : EIATTR_PARAM_CBANK
	.align		4
        /*0040*/ 	.byte	0x04, 0x0a
        /*0042*/ 	.short	(.L_560 - .L_559)
	.align		4
.L_559:
        /*0044*/ 	.word	index@(.nv.constant0._ZN7cutlass13device_kernelIN5flash19enable_sm80_to_sm89INS1_16FlashAttnFwdSm80INS1_25CollectiveMainloopFwdSm80ILi4ELi1ELb0EN4cute5tupleIJNS5_1CILi128EEENS7_ILi64EEES8_EEELi128ENS_6half_tEfNS_4arch4Sm80ELb0ELb0ELb0ELb0ELb0ELb0ELb1ELb0EEENS1_21CollectiveEpilogueFwdINS6_IJS8_S8_S9_EEENS6_IJNS7_ILi1EEESH_SH_EEESB_SD_Li128ELb0ELb1ELb0ELb0EEENS1_19SingleTileSchedulerILb0ELb0ELb1ELi128EEEEEEEEEvNT_6ParamsE)
        /*0048*/ 	.short	0x0210
        /*004a*/ 	.short	0x0418


	//----- nvinfo : EIATTR_SW_WAR
	.align		4
.L_560:
        /*004c*/ 	.byte	0x04, 0x36
        /*004e*/ 	.short	(.L_562 - .L_561)
.L_561:
        /*0050*/ 	.word	0x00000008
.L_562:


//--------------------- .nv.info._ZN7cutlass13device_kernelIN5flash19enable_sm80_to_sm89INS1_16FlashAttnFwdSm80INS1_25CollectiveMainloopFwdSm80ILi4ELi1ELb0EN4cute5tupleIJNS5_1CILi128EEENS7_ILi64EEES8_EEELi128ENS_6half_tEfNS_4arch4Sm80ELb0ELb0ELb0ELb1ELb0ELb0ELb1ELb0EEENS1_21CollectiveEpilogueFwdINS6_IJS8_S8_S9_EEENS6_IJNS7_ILi1EEESH_SH_EEESB_SD_Li128ELb1ELb1ELb0ELb0EEENS1_19SingleTileSchedulerILb1ELb0ELb1ELi128EEEEEEEEEvNT_6ParamsE --------------------------
	.section	.nv.info._ZN7cutlass13device_kernelIN5flash19enable_sm80_to_sm89INS1_16FlashAttnFwdSm80INS1_25CollectiveMainloopFwdSm80ILi4ELi1ELb0EN4cute5tupleIJNS5_1CILi128EEENS7_ILi64EEES8_EEELi128ENS_6half_tEfNS_4arch4Sm80ELb0ELb0ELb0ELb1ELb0ELb0ELb1ELb0EEENS1_21CollectiveEpilogueFwdINS6_IJS8_S8_S9_EEENS6_IJNS7_ILi1EEESH_SH_EEESB_SD_Li128ELb1ELb1ELb0ELb0EEENS1_19SingleTileSchedulerILb1ELb0ELb1ELi128EEEEEEEEEvNT_6ParamsE,"",@"SHT_CUDA_INFO"
	.sectionflags	@""
	.align	4


	//----- nvinfo : EIATTR_CUDA_API_VERSION
	.align		4
        /*0000*/ 	.byte	0x04, 0x37
        /*0002*/ 	.short	(.L_564 - .L_563)
.L_563:
        /*0004*/ 	.word	0x00000082


	//----- nvinfo : EIATTR_KPARAM_INFO
	.align		4
.L_564:
        /*0008*/ 	.byte	0x04, 0x17
        /*000a*/ 	.short	(.L_566 - .L_565)
.L_565:
        /*000c*/ 	.word	0x00000000
        /*0010*/ 	.short	0x0000
        /*0012*/ 	.short	0x0000
        /*0014*/ 	.byte	0x00, 0xf0, 0x61, 0x10


	//----- nvinfo : EIATTR_SPARSE_MMA_MASK
	.align		4
.L_566:
        /*0018*/ 	.byte	0x03, 0x50
        /*001a*/ 	.short	0x0000


	//----- nvinfo : EIATTR_MAXREG_COUNT
	.align		4
        /*001c*/ 	.byte	0x03, 0x1b
        /*001e*/ 	.short	0x00ff


	//----- nvinfo : EIATTR_MERCURY_ISA_VERSION
	.align		4
        /*0020*/ 	.byte	0x03, 0x5f
        /*0022*/ 	.short	0x0101


	//----- nvinfo : EIATTR_EXIT_INSTR_OFFSETS
	.align		4
        /*0024*/ 	.byte	0x04, 0x1c
        /*0026*/ 	.short	(.L_568 - .L_567)


	//   ....[0]....
.L_567:
        /*0028*/ 	.word	0x00000010


	//----- nvinfo : EIATTR_MAX_THREADS
	.align		4
.L_568:
        /*002c*/ 	.byte	0x04, 0x05
        /*002e*/ 	.short	(.L_570 - .L_569)
.L_569:
        /*0030*/ 	.word	0x00000080
        /*0034*/ 	.word	0x00000001
        /*0038*/ 	.word	0x00000001


	//----- nvinfo : EIATTR_CBANK_PARAM_SIZE
	.align		4
.L_570:
        /*003c*/ 	.byte	0x03, 0x19
        /*003e*/ 	.short	0x0418


	//----- nvinfo : EIATTR_PARAM_CBANK
	.align		4
        /*0040*/ 	.byte	0x04, 0x0a
        /*0042*/ 	.short	(.L_572 - .L_571)
	.align		4
.L_571:
        /*0044*/ 	.word	index@(.nv.constant0._ZN7cutlass13device_kernelIN5flash19enable_sm80_to_sm89INS1_16FlashAttnFwdSm80INS1_25CollectiveMainloopFwdSm80ILi4ELi1ELb0EN4cute5tupleIJNS5_1CILi128EEENS7_ILi64EEES8_EEELi128ENS_6half_tEfNS_4arch4Sm80ELb0ELb0ELb0ELb1ELb0ELb0ELb1ELb0EEENS1_21CollectiveEpilogueFwdINS6_IJS8_S8_S9_EEENS6_IJNS7_ILi1EEESH_SH_EEESB_SD_Li128ELb1ELb1ELb0ELb0EEENS1_19SingleTileSchedulerILb1ELb0ELb1ELi128EEEEEEEEEvNT_6ParamsE)
        /*0048*/ 	.short	0x0210
        /*004a*/ 	.short	0x0418


	//----- nvinfo : EIATTR_SW_WAR
	.align		4
.L_572:
        /*004c*/ 	.byte	0x04, 0x36
        /*004e*/ 	.short	(.L_574 - .L_573)
.L_573:
        /*0050*/ 	.word	0x00000008
.L_574:


//--------------------- .nv.info._ZN7cutlass13device_kernelIN5flash19enable_sm80_to_sm89INS1_16FlashAttnFwdSm80INS1_25CollectiveMainloopFwdSm80ILi4ELi1ELb0EN4cute5tupleIJNS5_1CILi128EEENS7_ILi64EEES8_EEELi128ENS_6half_tEfNS_4arch4Sm80ELb0ELb0ELb0ELb1ELb0ELb1ELb1ELb0EEENS1_21CollectiveEpilogueFwdINS6_IJS8_S8_S9_EEENS6_IJNS7_ILi1EEESH_SH_EEESB_SD_Li128ELb1ELb1ELb0ELb0EEENS1_19SingleTileSchedulerILb1ELb0ELb1ELi128EEEEEEEEEvNT_6ParamsE --------------------------
	.section	.nv.info._ZN7cutlass13device_kernelIN5flash19enable_sm80_to_sm89INS1_16FlashAttnFwdSm80INS1_25CollectiveMainloopFwdSm80ILi4ELi1ELb0EN4cute5tupleIJNS5_1CILi128EEENS7_ILi64EEES8_EEELi128ENS_6half_tEfNS_4arch4Sm80ELb0ELb0ELb0ELb1ELb0ELb1ELb1ELb0EEENS1_21CollectiveEpilogueFwdINS6_IJS8_S8_S9_EEENS6_IJNS7_ILi1EEESH_SH_EEESB_SD_Li128ELb1ELb1ELb0ELb0EEENS1_19SingleTileSchedulerILb1ELb0ELb1ELi128EEEEEEEEEvNT_6ParamsE,"",@"SHT_CUDA_INFO"
	.sectionflags	@""
	.align	4


	//----- nvinfo : EIATTR_CUDA_API_VERSION
	.align		4
        /*0000*/ 	.byte	0x04, 0x37
        /*0002*/ 	.short	(.L_576 - .L_575)
.L_575:
        /*0004*/ 	.word	0x00000082


	//----- nvinfo : EIATTR_KPARAM_INFO
	.align		4
.L_576:
        /*0008*/ 	.byte	0x04, 0x17
        /*000a*/ 	.short	(.L_578 - .L_577)
.L_577:
        /*000c*/ 	.word	0x00000000
        /*0010*/ 	.short	0x0000
        /*0012*/ 	.short	0x0000
        /*0014*/ 	.byte	0x00, 0xf0, 0x61, 0x10


	//----- nvinfo : EIATTR_SPARSE_MMA_MASK
	.align		4
.L_578:
        /*0018*/ 	.byte	0x03, 0x50
        /*001a*/ 	.short	0x0000


	//----- nvinfo : EIATTR_MAXREG_COUNT
	.align		4
        /*001c*/ 	.byte	0x03, 0x1b
        /*001e*/ 	.short	0x00ff


	//----- nvinfo : EIATTR_MERCURY_ISA_VERSION
	.align		4
        /*0020*/ 	.byte	0x03, 0x5f
        /*0022*/ 	.short	0x0101


	//----- nvinfo : EIATTR_EXIT_INSTR_OFFSETS
	.align		4
        /*0024*/ 	.byte	0x04, 0x1c
        /*0026*/ 	.short	(.L_580 - .L_579)


	//   ....[0]....
.L_579:
        /*0028*/ 	.word	0x00000010


	//----- nvinfo : EIATTR_MAX_THREADS
	.align		4
.L_580:
        /*002c*/ 	.byte	0x04, 0x05
        /*002e*/ 	.short	(.L_582 - .L_581)
.L_581:
        /*0030*/ 	.word	0x00000080
        /*0034*/ 	.word	0x00000001
        /*0038*/ 	.word	0x00000001


	//----- nvinfo : EIATTR_CBANK_PARAM_SIZE
	.align		4
.L_582:
        /*003c*/ 	.byte	0x03, 0x19
        /*003e*/ 	.short	0x0418


	//----- nvinfo : EIATTR_PARAM_CBANK
	.align		4
        /*0040*/ 	.byte	0x04, 0x0a
        /*0042*/ 	.short	(.L_584 - .L_583)
	.align		4
.L_583:
        /*0044*/ 	.word	index@(.nv.constant0._ZN7cutlass13device_kernelIN5flash19enable_sm80_to_sm89INS1_16FlashAttnFwdSm80INS1_25CollectiveMainloopFwdSm80ILi4ELi1ELb0EN4cute5tupleIJNS5_1CILi128EEENS7_ILi64EEES8_EEELi128ENS_6half_tEfNS_4arch4Sm80ELb0ELb0ELb0ELb1ELb0ELb1ELb1ELb0EEENS1_21CollectiveEpilogueFwdINS6_IJS8_S8_S9_EEENS6_IJNS7_ILi1EEESH_SH_EEESB_SD_Li128ELb1ELb1ELb0ELb0EEENS1_19SingleTileSchedulerILb1ELb0ELb1ELi128EEEEEEEEEvNT_6ParamsE)
        /*0048*/ 	.short	0x0210
        /*004a*/ 	.short	0x0418


	//----- nvinfo : EIATTR_SW_WAR
	.align		4
.L_584:
        /*004c*/ 	.byte	0x04, 0x36
        /*004e*/ 	.short	(.L_586 - .L_585)
.L_585:
        /*0050*/ 	.word	0x00000008
.L_586:


//--------------------- .nv.info._ZN7cutlass13device_kernelIN5flash19enable_sm80_to_sm89INS1_16FlashAttnFwdSm80INS1_25CollectiveMainloopFwdSm80ILi4ELi1ELb0EN4cute5tupleIJNS5_1CILi128EEENS7_ILi48EEES8_EEELi128ENS_6half_tEfNS_4arch4Sm80ELb0ELb1ELb0ELb0ELb0ELb0ELb1ELb0EEENS1_21CollectiveEpilogueFwdINS6_IJS8_S8_S9_EEENS6_IJNS7_ILi1EEESH_SH_EEESB_SD_Li128ELb0ELb1ELb0ELb0EEENS1_19SingleTileSchedulerILb0ELb0ELb1ELi128EEEEEEEEEvNT_6ParamsE --------------------------
	.section	.nv.info._ZN7cutlass13device_kernelIN5flash19enable_sm80_to_sm89INS1_16FlashAttnFwdSm80INS1_25CollectiveMainloopFwdSm80ILi4ELi1ELb0EN4cute5tupleIJNS5_1CILi128EEENS7_ILi48EEES8_EEELi128ENS_6half_tEfNS_4arch4Sm80ELb0ELb1ELb0ELb0ELb0ELb0ELb1ELb0EEENS1_21CollectiveEpilogueFwdINS6_IJS8_S8_S9_EEENS6_IJNS7_ILi1EEESH_SH_EEESB_SD_Li128ELb0ELb1ELb0ELb0EEENS1_19SingleTileSchedulerILb0ELb0ELb1ELi128EEEEEEEEEvNT_6ParamsE,"",@"SHT_CUDA_INFO"
	.sectionflags	@""
	.align	4


	//----- nvinfo : EIATTR_CUDA_API_VERSION
	.align		4
        /*0000*/ 	.byte	0x04, 0x37
        /*0002*/ 	.short	(.L_588 - .L_587)
.L_587:
        /*0004*/ 	.word	0x00000082


	//----- nvinfo : EIATTR_KPARAM_INFO
	.align		4
.L_588:
        /*0008*/ 	.byte	0x04, 0x17
        /*000a*/ 	.short	(.L_590 - .L_589)
.L_589:
        /*000c*/ 	.word	0x00000000
        /*0010*/ 	.short	0x0000
        /*0012*/ 	.short	0x0000
        /*0014*/ 	.byte	0x00, 0xf0, 0x61, 0x10


	//----- nvinfo : EIATTR_SPARSE_MMA_MASK
	.align		4
.L_590:
        /*0018*/ 	.byte	0x03, 0x50
        /*001a*/ 	.short	0x0000


	//----- nvinfo : EIATTR_MAXREG_COUNT
	.align		4
        /*001c*/ 	.byte	0x03, 0x1b
        /*001e*/ 	.short	0x00ff


	//----- nvinfo : EIATTR_MERCURY_ISA_VERSION
	.align		4
        /*0020*/ 	.byte	0x03, 0x5f
        /*0022*/ 	.short	0x0101


	//----- nvinfo : EIATTR_EXIT_INSTR_OFFSETS
	.align		4
        /*0024*/ 	.byte	0x04, 0x1c
        /*0026*/ 	.short	(.L_592 - .L_591)


	//   ....[0]....
.L_591:
        /*0028*/ 	.word	0x00000010


	//----- nvinfo : EIATTR_MAX_THREADS
	.align		4
.L_592:
        /*002c*/ 	.byte	0x04, 0x05
        /*002e*/ 	.short	(.L_594 - .L_593)
.L_593:
        /*0030*/ 	.word	0x00000080
        /*0034*/ 	.word	0x00000001
        /*0038*/ 	.word	0x00000001


	//----- nvinfo : EIATTR_CBANK_PARAM_SIZE
	.align		4
.L_594:
        /*003c*/ 	.byte	0x03, 0x19
        /*003e*/ 	.short	0x0418


	//----- nvinfo : EIATTR_PARAM_CBANK
	.align		4
        /*0040*/ 	.byte	0x04, 0x0a
        /*0042*/ 	.short	(.L_596 - .L_595)
	.align		4
.L_595:
        /*0044*/ 	.word	index@(.nv.constant0._ZN7cutlass13device_kernelIN5flash19enable_sm80_to_sm89INS1_16FlashAttnFwdSm80INS1_25CollectiveMainloopFwdSm80ILi4ELi1ELb0EN4cute5tupleIJNS5_1CILi128EEENS7_ILi48EEES8_EEELi128ENS_6half_tEfNS_4arch4Sm80ELb0ELb1ELb0ELb0ELb0ELb0ELb1ELb0EEENS1_21CollectiveEpilogueFwdINS6_IJS8_S8_S9_EEENS6_IJNS7_ILi1EEESH_SH_EEESB_SD_Li128ELb0ELb1ELb0ELb0EEENS1_19SingleTileSchedulerILb0ELb0ELb1ELi128EEEEEEEEEvNT_6ParamsE)
        /*0048*/ 	.short	0x0210
        /*004a*/ 	.short	0x0418


	//----- nvinfo : EIATTR_SW_WAR
	.align		4
.L_596:
        /*004c*/ 	.byte	0x04, 0x36
        /*004e*/ 	.short	(.L_598 - .L_597)
.L_597:
        /*0050*/ 	.word	0x00000008
.L_598:


//--------------------- .nv.info._ZN7cutlass13device_kernelIN5flash19enable_sm80_to_sm89INS1_16FlashAttnFwdSm80INS1_25CollectiveMainloopFwdSm80ILi4ELi1ELb0EN4cute5tupleIJNS5_1CILi128EEENS7_ILi48EEES8_EEELi128ENS_6half_tEfNS_4arch4Sm80ELb0ELb1ELb0ELb1ELb0ELb0ELb1ELb0EEENS1_21CollectiveEpilogueFwdINS6_IJS8_S8_S9_EEENS6_IJNS7_ILi1EEESH_SH_EEESB_SD_Li128ELb1ELb1ELb0ELb0EEENS1_19SingleTileSchedulerILb1ELb0ELb1ELi128EEEEEEEEEvNT_6ParamsE --------------------------
	.section	.nv.info._ZN7cutlass13device_kernelIN5flash19enable_sm80_to_sm89INS1_16FlashAttnFwdSm80INS1_25CollectiveMainloopFwdSm80ILi4ELi1ELb0EN4cute5tupleIJNS5_1CILi128EEENS7_ILi48EEES8_EEELi128ENS_6half_tEfNS_4arch4Sm80ELb0ELb1ELb0ELb1ELb0ELb0ELb1ELb0EEENS1_21CollectiveEpilogueFwdINS6_IJS8_S8_S9_EEENS6_IJNS7_ILi1EEESH_SH_EEESB_SD_Li128ELb1ELb1ELb0ELb0EEENS1_19SingleTileSchedulerILb1ELb0ELb1ELi128EEEEEEEEEvNT_6ParamsE,"",@"SHT_CUDA_INFO"
	.sectionflags	@""
	.align	4


	//----- nvinfo : EIATTR_CUDA_API_VERSION
	.align		4
        /*0000*/ 	.byte	0x04, 0x37
        /*0002*/ 	.short	(.L_600 - .L_599)
.L_599:
        /*0004*/ 	.word	0x00000082


	//----- nvinfo : EIATTR_KPARAM_INFO
	.align		4
.L_600:
        /*0008*/ 	.byte	0x04, 0x17
        /*000a*/ 	.short	(.L_602 - .L_601)
.L_601:
        /*000c*/ 	.word	0x00000000
        /*0010*/ 	.short	0x0000
        /*0012*/ 	.short	0x0000
        /*0014*/ 	.byte	0x00, 0xf0, 0x61, 0x10


	//----- nvinfo : EIATTR_SPARSE_MMA_MASK
	.align		4
.L_602:
        /*0018*/ 	.byte	0x03, 0x50
        /*001a*/ 	.short	0x0000


	//----- nvinfo : EIATTR_MAXREG_COUNT
	.align		4
        /*001c*/ 	.byte	0x03, 0x1b
        /*001e*/ 	.short	0x00ff


	//----- nvinfo : EIATTR_MERCURY_ISA_VERSION
	.align		4
        /*0020*/ 	.byte	0x03, 0x5f
        /*0022*/ 	.short	0x0101


	//----- nvinfo : EIATTR_EXIT_INSTR_OFFSETS
	.align		4
        /*0024*/ 	.byte	0x04, 0x1c
        /*0026*/ 	.short	(.L_604 - .L_603)


	//   ....[0]....
.L_603:
        /*0028*/ 	.word	0x00000010


	//----- nvinfo : EIATTR_MAX_THREADS
	.align		4
.L_604:
        /*002c*/ 	.byte	0x04, 0x05
        /*002e*/ 	.short	(.L_606 - .L_605)
.L_605:
        /*0030*/ 	.word	0x00000080
        /*0034*/ 	.word	0x00000001
        /*0038*/ 	.word	0x00000001


	//----- nvinfo : EIATTR_CBANK_PARAM_SIZE
	.align		4
.L_606:
        /*003c*/ 	.byte	0x03, 0x19
        /*003e*/ 	.short	0x0418


	//----- nvinfo : EIATTR_PARAM_CBANK
	.align		4
        /*0040*/ 	.byte	0x04, 0x0a
        /*0042*/ 	.short	(.L_608 - .L_607)
	.align		4
.L_607:
        /*0044*/ 	.word	index@(.nv.constant0._ZN7cutlass13device_kernelIN5flash19enable_sm80_to_sm89INS1_16FlashAttnFwdSm80INS1_25CollectiveMainloopFwdSm80ILi4ELi1ELb0EN4cute5tupleIJNS5_1CILi128EEENS7_ILi48EEES8_EEELi128ENS_6half_tEfNS_4arch4Sm80ELb0ELb1ELb0ELb1ELb0ELb0ELb1ELb0EEENS1_21CollectiveEpilogueFwdINS6_IJS8_S8_S9_EEENS6_IJNS7_ILi1EEESH_SH_EEESB_SD_Li128ELb1ELb1ELb0ELb0EEENS1_19SingleTileSchedulerILb1ELb0ELb1ELi128EEEEEEEEEvNT_6ParamsE)
        /*0048*/ 	.short	0x0210
        /*004a*/ 	.short	0x0418


	//----- nvinfo : EIATTR_SW_WAR
	.align		4
.L_608:
        /*004c*/ 	.byte	0x04, 0x36
        /*004e*/ 	.short	(.L_610 - .L_609)
.L_609:
        /*0050*/ 	.word	0x00000008
.L_610:


//--------------------- .nv.info._ZN7cutlass13device_kernelIN5flash19enable_sm80_to_sm89INS1_16FlashAttnFwdSm80INS1_25CollectiveMainloopFwdSm80ILi4ELi1ELb0EN4cute5tupleIJNS5_1CILi128EEENS7_ILi48EEES8_EEELi128ENS_6half_tEfNS_4arch4Sm80ELb0ELb1ELb0ELb1ELb0ELb1ELb1ELb0EEENS1_21CollectiveEpilogueFwdINS6_IJS8_S8_S9_EEENS6_IJNS7_ILi1EEESH_SH_EEESB_SD_Li128ELb1ELb1ELb0ELb0EEENS1_19SingleTileSchedulerILb1ELb0ELb1ELi128EEEEEEEEEvNT_6ParamsE --------------------------
	.section	.nv.info._ZN7cutlass13device_kernelIN5flash19enable_sm80_to_sm89INS1_16FlashAttnFwdSm80INS1_25CollectiveMainloopFwdSm80ILi4ELi1ELb0EN4cute5tupleIJNS5_1CILi128EEENS7_ILi48EEES8_EEELi128ENS_6half_tEfNS_4arch4Sm80ELb0ELb1ELb0ELb1ELb0ELb1ELb1ELb0EEENS1_21CollectiveEpilogueFwdINS6_IJS8_S8_S9_EEENS6_IJNS7_ILi1EEESH_SH_EEESB_SD_Li128ELb1ELb1ELb0ELb0EEENS1_19SingleTileSchedulerILb1ELb0ELb1ELi128EEEEEEEEEvNT_6ParamsE,"",@"SHT_CUDA_INFO"
	.sectionflags	@""
	.align	4


	//----- nvinfo : EIATTR_CUDA_API_VERSION
	.align		4
        /*0000*/ 	.byte	0x04, 0x37
        /*0002*/ 	.short	(.L_612 - .L_611)
.L_611:
        /*0004*/ 	.word	0x00000082


	//----- nvinfo : EIATTR_KPARAM_INFO
	.align		4
.L_612:
        /*0008*/ 	.byte	0x04, 0x17
        /*000a*/ 	.short	(.L_614 - .L_613)
.L_613:
        /*000c*/ 	.word	0x00000000
        /*0010*/ 	.short	0x0000
        /*0012*/ 	.short	0x0000
        /*0014*/ 	.byte	0x00, 0xf0, 0x61, 0x10


	//----- nvinfo : EIATTR_SPARSE_MMA_MASK
	.align		4
.L_614:
        /*0018*/ 	.byte	0x03, 0x50
        /*001a*/ 	.short	0x0000


	//----- nvinfo : EIATTR_MAXREG_COUNT
	.align		4
        /*001c*/ 	.byte	0x03, 0x1b
        /*001e*/ 	.short	0x00ff


	//----- nvinfo : EIATTR_MERCURY_ISA_VERSION
	.align		4
        /*0020*/ 	.byte	0x03, 0x5f
        /*0022*/ 	.short	0x0101


	//----- nvinfo : EIATTR_EXIT_INSTR_OFFSETS
	.align		4
        /*0024*/ 	.byte	0x04, 0x1c
        /*0026*/ 	.short	(.L_616 - .L_615)


	//   ....[0]....
.L_615:
        /*0028*/ 	.word	0x00000010


	//----- nvinfo : EIATTR_MAX_THREADS
	.align		4
.L_616:
        /*002c*/ 	.byte	0x04, 0x05
        /*002e*/ 	.short	(.L_618 - .L_617)
.L_617:
        /*0030*/ 	.word	0x00000080
        /*0034*/ 	.word	0x00000001
        /*0038*/ 	.word	0x00000001


	//----- nvinfo : EIATTR_CBANK_PARAM_SIZE
	.align		4
.L_618:
        /*003c*/ 	.byte	0x03, 0x19
        /*003e*/ 	.short	0x0418


	//----- nvinfo : EIATTR_PARAM_CBANK
	.align		4
        /*0040*/ 	.byte	0x04, 0x0a
        /*0042*/ 	.short	(.L_620 - .L_619)
	.align		4
.L_619:
        /*0044*/ 	.word	index@(.nv.constant0._ZN7cutlass13device_kernelIN5flash19enable_sm80_to_sm89INS1_16FlashAttnFwdSm80INS1_25CollectiveMainloopFwdSm80ILi4ELi1ELb0EN4cute5tupleIJNS5_1CILi128EEENS7_ILi48EEES8_EEELi128ENS_6half_tEfNS_4arch4Sm80ELb0ELb1ELb0ELb1ELb0ELb1ELb1ELb0EEENS1_21CollectiveEpilogueFwdINS6_IJS8_S8_S9_EEENS6_IJNS7_ILi1EEESH_SH_EEESB_SD_Li128ELb1ELb1ELb0ELb0EEENS1_19SingleTileSchedulerILb1ELb0ELb1ELi128EEEEEEEEEvNT_6ParamsE)
        /*0048*/ 	.short	0x0210
        /*004a*/ 	.short	0x0418


	//----- nvinfo : EIATTR_SW_WAR
	.align		4
.L_620:
        /*004c*/ 	.byte	0x04, 0x36
        /*004e*/ 	.short	(.L_622 - .L_621)
.L_621:
        /*0050*/ 	.word	0x00000008
.L_622:


//--------------------- .nv.info._ZN7cutlass13device_kernelIN5flash19enable_sm80_to_sm89INS1_16FlashAttnFwdSm80INS1_25CollectiveMainloopFwdSm80ILi4ELi1ELb0EN4cute5tupleIJNS5_1CILi128EEENS7_ILi64EEES8_EEELi128ENS_6half_tEfNS_4arch4Sm80ELb1ELb0ELb0ELb0ELb0ELb0ELb1ELb0EEENS1_21CollectiveEpilogueFwdINS6_IJS8_S8_S9_EEENS6_IJNS7_ILi1EEESH_SH_EEESB_SD_Li128ELb0ELb1ELb0ELb0EEENS1_30DynamicPersistentTileSchedulerILi128ELi128ELb0ELb1ELb0EEEEEEEEEvNT_6ParamsE --------------------------
	.section	.nv.info._ZN7cutlass13device_kernelIN5flash19enable_sm80_to_sm89INS1_16FlashAttnFwdSm80INS1_25CollectiveMainloopFwdSm80ILi4ELi1ELb0EN4cute5tupleIJNS5_1CILi128EEENS7_ILi64EEES8_EEELi128ENS_6half_tEfNS_4arch4Sm80ELb1ELb0ELb0ELb0ELb0ELb0ELb1ELb0EEENS1_21CollectiveEpilogueFwdINS6_IJS8_S8_S9_EEENS6_IJNS7_ILi1EEESH_SH_EEESB_SD_Li128ELb0ELb1ELb0ELb0EEENS1_30DynamicPersistentTileSchedulerILi128ELi128ELb0ELb1ELb0EEEEEEEEEvNT_6ParamsE,"",@"SHT_CUDA_INFO"
	.sectionflags	@""
	.align	4


	//----- nvinfo : EIATTR_CUDA_API_VERSION
	.align		4
        /*0000*/ 	.byte	0x04, 0x37
        /*0002*/ 	.short	(.L_624 - .L_623)
.L_623:
        /*0004*/ 	.word	0x00000082


	//----- nvinfo : EIATTR_KPARAM_INFO
	.align		4
.L_624:
        /*0008*/ 	.byte	0x04, 0x17
        /*000a*/ 	.short	(.L_626 - .L_625)
.L_625:
        /*000c*/ 	.word	0x00000000
        /*0010*/ 	.short	0x0000
        /*0012*/ 	.short	0x0000
        /*0014*/ 	.byte	0x00, 0xf0, 0xa1, 0x10


	//----- nvinfo : EIATTR_SPARSE_MMA_MASK
	.align		4
.L_626:
        /*0018*/ 	.byte	0x03, 0x50
        /*001a*/ 	.short	0x0000


	//----- nvinfo : EIATTR_MAXREG_COUNT
	.align		4
        /*001c*/ 	.byte	0x03, 0x1b
        /*001e*/ 	.short	0x00ff


	//----- nvinfo : EIATTR_MERCURY_ISA_VERSION
	.align		4
        /*0020*/ 	.byte	0x03, 0x5f
        /*0022*/ 	.short	0x0101


	//----- nvinfo : EIATTR_EXIT_INSTR_OFFSETS
	.align		4
        /*0024*/ 	.byte	0x04, 0x1c
        /*0026*/ 	.short	(.L_628 - .L_627)


	//   ....[0]....
.L_627:
        /*0028*/ 	.word	0x00000010


	//----- nvinfo : EIATTR_MAX_THREADS
	.align		4
.L_628:
        /*002c*/ 	.byte	0x04, 0x05
        /*002e*/ 	.short	(.L_630 - .L_629)
.L_629:
        /*0030*/ 	.word	0x00000080
        /*0034*/ 	.word	0x00000001
        /*0038*/ 	.word	0x00000001


	//----- nvinfo : EIATTR_CBANK_PARAM_SIZE
	.align		4
.L_630:
        /*003c*/ 	.byte	0x03, 0x19
        /*003e*/ 	.short	0x0428


	//----- nvinfo : EIATTR_PARAM_CBANK
	.align		4
        /*0040*/ 	.byte	0x04, 0x0a
        /*0042*/ 	.short	(.L_632 - .L_631)
	.align		4
.L_631:
        /*0044*/ 	.word	index@(.nv.constant0._ZN7cutlass13device_kernelIN5flash19enable_sm80_to_sm89INS1_16FlashAttnFwdSm80INS1_25CollectiveMainloopFwdSm80ILi4ELi1ELb0EN4cute5tupleIJNS5_1CILi128EEENS7_ILi64EEES8_EEELi128ENS_6half_tEfNS_4arch4Sm80ELb1ELb0ELb0ELb0ELb0ELb0ELb1ELb0EEENS1_21CollectiveEpilogueFwdINS6_IJS8_S8_S9_EEENS6_IJNS7_ILi1EEESH_SH_EEESB_SD_Li128ELb0ELb1ELb0ELb0EEENS1_30DynamicPersistentTileSchedulerILi128ELi128ELb0ELb1ELb0EEEEEEEEEvNT_6ParamsE)
        /*0048*/ 	.short	0x0210
        /*004a*/ 	.short	0x0428


	//----- nvinfo : EIATTR_SW_WAR
	.align		4
.L_632:
        /*004c*/ 	.byte	0x04, 0x36
        /*004e*/ 	.short	(.L_634 - .L_633)
.L_633:
        /*0050*/ 	.word	0x00000008
.L_634:


//--------------------- .nv.info._ZN7cutlass13device_kernelIN5flash19enable_sm80_to_sm89INS1_16FlashAttnFwdSm80INS1_25CollectiveMainloopFwdSm80ILi4ELi1ELb0EN4cute5tupleIJNS5_1CILi128EEENS7_ILi64EEES8_EEELi128ENS_6half_tEfNS_4arch4Sm80ELb1ELb0ELb0ELb1ELb0ELb0ELb1ELb0EEENS1_21CollectiveEpilogueFwdINS6_IJS8_S8_S9_EEENS6_IJNS7_ILi1EEESH_SH_EEESB_SD_Li128ELb1ELb1ELb0ELb0EEENS1_19SingleTileSchedulerILb1ELb0ELb1ELi128EEEEEEEEEvNT_6ParamsE --------------------------
	.section	.nv.info._ZN7cutlass13device_kernelIN5flash19enable_sm80_to_sm89INS1_16FlashAttnFwdSm80INS1_25CollectiveMainloopFwdSm80ILi4ELi1ELb0EN4cute5tupleIJNS5_1CILi128EEENS7_ILi64EEES8_EEELi128ENS_6half_tEfNS_4arch4Sm80ELb1ELb0ELb0ELb1ELb0ELb0ELb1ELb0EEENS1_21CollectiveEpilogueFwdINS6_IJS8_S8_S9_EEENS6_IJNS7_ILi1EEESH_SH_EEESB_SD_Li128ELb1ELb1ELb0ELb0EEENS1_19SingleTileSchedulerILb1ELb0ELb1ELi128EEEEEEEEEvNT_6ParamsE,"",@"SHT_CUDA_INFO"
	.sectionflags	@""
	.align	4


	//----- nvinfo : EIATTR_CUDA_API_VERSION
	.align		4
        /*0000*/ 	.byte	0x04, 0x37
        /*0002*/ 	.short	(.L_636 - .L_635)
.L_635:
        /*0004*/ 	.word	0x00000082


	//----- nvinfo : EIATTR_KPARAM_INFO
	.align		4
.L_636:
        /*0008*/ 	.byte	0x04, 0x17
        /*000a*/ 	.short	(.L_638 - .L_637)
.L_637:
        /*000c*/ 	.word	0x00000000
        /*0010*/ 	.short	0x0000
        /*0012*/ 	.short	0x0000
        /*0014*/ 	.byte	0x00, 0xf0, 0x61, 0x10


	//----- nvinfo : EIATTR_SPARSE_MMA_MASK
	.align		4
.L_638:
        /*0018*/ 	.byte	0x03, 0x50
        /*001a*/ 	.short	0x0000


	//----- nvinfo : EIATTR_MAXREG_COUNT
	.align		4
        /*001c*/ 	.byte	0x03, 0x1b
        /*001e*/ 	.short	0x00ff


	//----- nvinfo : EIATTR_MERCURY_ISA_VERSION
	.align		4
        /*0020*/ 	.byte	0x03, 0x5f
        /*0022*/ 	.short	0x0101


	//----- nvinfo : EIATTR_EXIT_INSTR_OFFSETS
	.align		4
        /*0024*/ 	.byte	0x04, 0x1c
        /*0026*/ 	.short	(.L_640 - .L_639)


	//   ....[0]....
.L_639:
        /*0028*/ 	.word	0x00000010


	//----- nvinfo : EIATTR_MAX_THREADS
	.align		4
.L_640:
        /*002c*/ 	.byte	0x04, 0x05
        /*002e*/ 	.short	(.L_642 - .L_641)
.L_641:
        /*0030*/ 	.word	0x00000080
        /*0034*/ 	.word	0x00000001
        /*0038*/ 	.word	0x00000001


	//----- nvinfo : EIATTR_CBANK_PARAM_SIZE
	.align		4
.L_642:
        /*003c*/ 	.byte	0x03, 0x19
        /*003e*/ 	.short	0x0418


	//----- nvinfo : EIATTR_PARAM_CBANK
	.align		4
        /*0040*/ 	.byte	0x04, 0x0a
        /*0042*/ 	.short	(.L_644 - .L_643)
	.align		4
.L_643:
        /*0044*/ 	.word	index@(.nv.constant0._ZN7cutlass13device_kernelIN5flash19enable_sm80_to_sm89INS1_16FlashAttnFwdSm80INS1_25CollectiveMainloopFwdSm80ILi4ELi1ELb0EN4cute5tupleIJNS5_1CILi128EEENS7_ILi64EEES8_EEELi128ENS_6half_tEfNS_4arch4Sm80ELb1ELb0ELb0ELb1ELb0ELb0ELb1ELb0EEENS1_21CollectiveEpilogueFwdINS6_IJS8_S8_S9_EEENS6_IJNS7_ILi1EEESH_SH_EEESB_SD_Li128ELb1ELb1ELb0ELb0EEENS1_19SingleTileSchedulerILb1ELb0ELb1ELi128EEEEEEEEEvNT_6ParamsE)
        /*0048*/ 	.short	0x0210
        /*004a*/ 	.short	0x0418


	//----- nvinfo : EIATTR_SW_WAR
	.align		4
.L_644:
        /*004c*/ 	.byte	0x04, 0x36
        /*004e*/ 	.short	(.L_646 - .L_645)
.L_645:
        /*0050*/ 	.word	0x00000008
.L_646:


//--------------------- .nv.info._ZN7cutlass13device_kernelIN5flash19enable_sm80_to_sm89INS1_16FlashAttnFwdSm80INS1_25CollectiveMainloopFwdSm80ILi4ELi1ELb0EN4cute5tupleIJNS5_1CILi128EEENS7_ILi64EEES8_EEELi128ENS_6half_tEfNS_4arch4Sm80ELb1ELb0ELb0ELb1ELb0ELb1ELb1ELb0EEENS1_21CollectiveEpilogueFwdINS6_IJS8_S8_S9_EEENS6_IJNS7_ILi1EEESH_SH_EEESB_SD_Li128ELb1ELb1ELb0ELb0EEENS1_19SingleTileSchedulerILb1ELb0ELb1ELi128EEEEEEEEEvNT_6ParamsE --------------------------
	.section	.nv.info._ZN7cutlass13device_kernelIN5flash19enable_sm80_to_sm89INS1_16FlashAttnFwdSm80INS1_25CollectiveMainloopFwdSm80ILi4ELi1ELb0EN4cute5tupleIJNS5_1CILi128EEENS7_ILi64EEES8_EEELi128ENS_6half_tEfNS_4arch4Sm80ELb1ELb0ELb0ELb1ELb0ELb1ELb1ELb0EEENS1_21CollectiveEpilogueFwdINS6_IJS8_S8_S9_EEENS6_IJNS7_ILi1EEESH_SH_EEESB_SD_Li128ELb1ELb1ELb0ELb0EEENS1_19SingleTileSchedulerILb1ELb0ELb1ELi128EEEEEEEEEvNT_6ParamsE,"",@"SHT_CUDA_INFO"
	.sectionflags	@""
	.align	4


	//----- nvinfo : EIATTR_CUDA_API_VERSION
	.align		4
        /*0000*/ 	.byte	0x04, 0x37
        /*0002*/ 	.short	(.L_648 - .L_647)
.L_647:
        /*0004*/ 	.word	0x00000082


	//----- nvinfo : EIATTR_KPARAM_INFO
	.align		4
.L_648:
        /*0008*/ 	.byte	0x04, 0x17
        /*000a*/ 	.short	(.L_650 - .L_649)
.L_649:
        /*000c*/ 	.word	0x00000000
        /*0010*/ 	.short	0x0000
        /*0012*/ 	.short	0x0000
        /*0014*/ 	.byte	0x00, 0xf0, 0x61, 0x10


	//----- nvinfo : EIATTR_SPARSE_MMA_MASK
	.align		4
.L_650:
        /*0018*/ 	.byte	0x03, 0x50
        /*001a*/ 	.short	0x0000


	//----- nvinfo : EIATTR_MAXREG_COUNT
	.align		4
        /*001c*/ 	.byte	0x03, 0x1b
        /*001e*/ 	.short	0x00ff


	//----- nvinfo : EIATTR_MERCURY_ISA_VERSION
	.align		4
        /*0020*/ 	.byte	0x03, 0x5f
        /*0022*/ 	.short	0x0101


	//----- nvinfo : EIATTR_EXIT_INSTR_OFFSETS
	.align		4
        /*0024*/ 	.byte	0x04, 0x1c
        /*0026*/ 	.short	(.L_652 - .L_651)


	//   ....[0]....
.L_651:
        /*0028*/ 	.word	0x00000010


	//----- nvinfo : EIATTR_MAX_THREADS
	.align		4
.L_652:
        /*002c*/ 	.byte	0x04, 0x05
        /*002e*/ 	.short	(.L_654 - .L_653)
.L_653:
        /*0030*/ 	.word	0x00000080
        /*0034*/ 	.word	0x00000001
        /*0038*/ 	.word	0x00000001


	//----- nvinfo : EIATTR_CBANK_PARAM_SIZE
	.align		4
.L_654:
        /*003c*/ 	.byte	0x03, 0x19
        /*003e*/ 	.short	0x0418


	//----- nvinfo : EIATTR_PARAM_CBANK
	.align		4
        /*0040*/ 	.byte	0x04, 0x0a
        /*0042*/ 	.short	(.L_656 - .L_655)
	.align		4
.L_655:
        /*0044*/ 	.word	index@(.nv.constant0._ZN7cutlass13device_kernelIN5flash19enable_sm80_to_sm89INS1_16FlashAttnFwdSm80INS1_25CollectiveMainloopFwdSm80ILi4ELi1ELb0EN4cute5tupleIJNS5_1CILi128EEENS7_ILi64EEES8_EEELi128ENS_6half_tEfNS_4arch4Sm80ELb1ELb0ELb0ELb1ELb0ELb1ELb1ELb0EEENS1_21CollectiveEpilogueFwdINS6_IJS8_S8_S9_EEENS6_IJNS7_ILi1EEESH_SH_EEESB_SD_Li128ELb1ELb1ELb0ELb0EEENS1_19SingleTileSchedulerILb1ELb0ELb1ELi128EEEEEEEEEvNT_6ParamsE)
        /*0048*/ 	.short	0x0210
        /*004a*/ 	.short	0x0418


	//----- nvinfo : EIATTR_SW_WAR
	.align		4
.L_656:
        /*004c*/ 	.byte	0x04, 0x36
        /*004e*/ 	.short	(.L_658 - .L_657)
.L_657:
        /*0050*/ 	.word	0x00000008
.L_658:


//--------------------- .nv.callgraph             --------------------------
	.section	.nv.callgraph,"",@"SHT_CUDA_CALLGRAPH"
	.align	4
	.sectionentsize	8
	.align		4
        /*0000*/ 	.word	0x00000000
	.align		4
        /*0004*/ 	.word	0xffffffff
	.align		4
        /*0008*/ 	.word	0x00000000
	.align		4
        /*000c*/ 	.word	0xfffffffe
	.align		4
        /*0010*/ 	.word	0x00000000
	.align		4
        /*0014*/ 	.word	0xfffffffd
	.align		4
        /*0018*/ 	.word	0x00000000
	.align		4
        /*001c*/ 	.word	0xfffffffc


//--------------------- .nv.constant4             --------------------------
	.section	.nv.constant4,"a",@progbits
	.align	8
	.align		8
.nv.constant4:
        /*0000*/ 	.dword	_ZN77_INTERNAL_9952ccb7_41_flash_fwd_hdim128_fp16_softcapall_sm80_cu_61719c98_37424cuda3std3__45__cpo5beginE
	.align		8
        /*0008*/ 	.dword	_ZN77_INTERNAL_9952ccb7_41_flash_fwd_hdim128_fp16_softcapall_sm80_cu_61719c98_37424cuda3std3__45__cpo3endE
	.align		8
        /*0010*/ 	.dword	_ZN77_INTERNAL_9952ccb7_41_flash_fwd_hdim128_fp16_softcapall_sm80_cu_61719c98_37424cuda3std3__45__cpo6cbeginE
	.align		8
        /*0018*/ 	.dword	_ZN77_INTERNAL_9952ccb7_41_flash_fwd_hdim128_fp16_softcapall_sm80_cu_61719c98_37424cuda3std3__45__cpo4cendE
	.align		8
        /*0020*/ 	.dword	_ZN77_INTERNAL_9952ccb7_41_flash_fwd_hdim128_fp16_softcapall_sm80_cu_61719c98_37424cuda3std3__479_GLOBAL__N__9952ccb7_41_flash_fwd_hdim128_fp16_softcapall_sm80_cu_61719c98_37426ignoreE
	.align		8
        /*0028*/ 	.dword	_ZN77_INTERNAL_9952ccb7_41_flash_fwd_hdim128_fp16_softcapall_sm80_cu_61719c98_37424cuda3std3__419piecewise_constructE
	.align		8
        /*0030*/ 	.dword	_ZN77_INTERNAL_9952ccb7_41_flash_fwd_hdim128_fp16_softcapall_sm80_cu_61719c98_37424cuda3std3__48in_placeE
	.align		8
        /*0038*/ 	.dword	_ZN77_INTERNAL_9952ccb7_41_flash_fwd_hdim128_fp16_softcapall_sm80_cu_61719c98_37424cuda3std6ranges3__45__cpo4swapE
	.align		8
        /*0040*/ 	.dword	_ZN77_INTERNAL_9952ccb7_41_flash_fwd_hdim128_fp16_softcapall_sm80_cu_61719c98_37424cuda3std6ranges3__45__cpo9iter_moveE
	.align		8
        /*0048*/ 	.dword	_ZN77_INTERNAL_9952ccb7_41_flash_fwd_hdim128_fp16_softcapall_sm80_cu_61719c98_37424cute7productE
	.align		8
        /*0050*/ 	.dword	_ZN77_INTERNAL_9952ccb7_41_flash_fwd_hdim128_fp16_softcapall_sm80_cu_61719c98_37424cute1_E


//--------------------- .text._ZN7cutlass13device_kernelIN5flash19enable_sm80_to_sm89INS1_16FlashAttnFwdSm80INS1_25CollectiveMainloopFwdSm80ILi8ELi1ELb1EN4cute5tupleIJNS5_1CILi128EEES8_S8_EEELi128ENS_6half_tEfNS_4arch4Sm80ELb0ELb0ELb1ELb0ELb0ELb0ELb1ELb0EEENS1_21CollectiveEpilogueFwdIS9_NS6_IJNS7_ILi1EEESF_SF_EEESA_SC_Li256ELb0ELb1ELb0ELb0EEENS1_19SingleTileSchedulerILb0ELb0ELb1ELi128EEEEEEEEEvNT_6ParamsE --------------------------
	.section	.text._ZN7cutlass13device_kernelIN5flash19enable_sm80_to_sm89INS1_16FlashAttnFwdSm80INS1_25CollectiveMainloopFwdSm80ILi8ELi1ELb1EN4cute5tupleIJNS5_1CILi128EEES8_S8_EEELi128ENS_6half_tEfNS_4arch4Sm80ELb0ELb0ELb1ELb0ELb0ELb0ELb1ELb0EEENS1_21CollectiveEpilogueFwdIS9_NS6_IJNS7_ILi1EEESF_SF_EEESA_SC_Li256ELb0ELb1ELb0ELb0EEENS1_19SingleTileSchedulerILb0ELb0ELb1ELi128EEEEEEEEEvNT_6ParamsE,"ax",@progbits
	.align	128
.text._ZN7cutlass13device_kernelIN5flash19enable_sm80_to_sm89INS1_16FlashAttnFwdSm80INS1_25CollectiveMainloopFwdSm80ILi8ELi1ELb1EN4cute5tupleIJNS5_1CILi128EEES8_S8_EEELi128ENS_6half_tEfNS_4arch4Sm80ELb0ELb0ELb1ELb0ELb0ELb0ELb1ELb0EEENS1_21CollectiveEpilogueFwdIS9_NS6_IJNS7_ILi1EEESF_SF_EEESA_SC_Li256ELb0ELb1ELb0ELb0EEENS1_19SingleTileSchedulerILb0ELb0ELb1ELi128EEEEEEEEEvNT_6ParamsE:
        .type           _ZN7cutlass13device_kernelIN5flash19enable_sm80_to_sm89INS1_16FlashAttnFwdSm80INS1_25CollectiveMainloopFwdSm80ILi8ELi1ELb1EN4cute5tupleIJNS5_1CILi128EEES8_S8_EEELi128ENS_6half_tEfNS_4arch4Sm80ELb0ELb0ELb1ELb0ELb0ELb0ELb1ELb0EEENS1_21CollectiveEpilogueFwdIS9_NS6_IJNS7_ILi1EEESF_SF_EEESA_SC_Li256ELb0ELb1ELb0ELb0EEENS1_19SingleTileSchedulerILb0ELb0ELb1ELi128EEEEEEEEEvNT_6ParamsE,@function
        .size           _ZN7cutlass13device_kernelIN5flash19enable_sm80_to_sm89INS1_16FlashAttnFwdSm80INS1_25CollectiveMainloopFwdSm80ILi8ELi1ELb1EN4cute5tupleIJNS5_1CILi128EEES8_S8_EEELi128ENS_6half_tEfNS_4arch4Sm80ELb0ELb0ELb1ELb0ELb0ELb0ELb1ELb0EEENS1_21CollectiveEpilogueFwdIS9_NS6_IJNS7_ILi1EEESF_SF_EEESA_SC_Li256ELb0ELb1ELb0ELb0EEENS1_19SingleTileSchedulerILb0ELb0ELb1ELi128EEEEEEEEEvNT_6ParamsE,(.L_x_36 - _ZN7cutlass13device_kernelIN5flash19enable_sm80_to_sm89INS1_16FlashAttnFwdSm80INS1_25CollectiveMainloopFwdSm80ILi8ELi1ELb1EN4cute5tupleIJNS5_1CILi128EEES8_S8_EEELi128ENS_6half_tEfNS_4arch4Sm80ELb0ELb0ELb1ELb0ELb0ELb0ELb1ELb0EEENS1_21CollectiveEpilogueFwdIS9_NS6_IJNS7_ILi1EEESF_SF_EEESA_SC_Li256ELb0ELb1ELb0ELb0EEENS1_19SingleTileSchedulerILb0ELb0ELb1ELi128EEEEEEEEEvNT_6ParamsE)
        .other          _ZN7cutlass13device_kernelIN5flash19enable_sm80_to_sm89INS1_16FlashAttnFwdSm80INS1_25CollectiveMainloopFwdSm80ILi8ELi1ELb1EN4cute5tupleIJNS5_1CILi128EEES8_S8_EEELi128ENS_6half_tEfNS_4arch4Sm80ELb0ELb0ELb1ELb0ELb0ELb0ELb1ELb0EEENS1_21CollectiveEpilogueFwdIS9_NS6_IJNS7_ILi1EEESF_SF_EEESA_SC_Li256ELb0ELb1ELb0ELb0EEENS1_19SingleTileSchedulerILb0ELb0ELb1ELi128EEEEEEEEEvNT_6ParamsE,@"STO_CUDA_ENTRY STV_DEFAULT"
_ZN7cutlass13device_kernelIN5flash19enable_sm80_to_sm89INS1_16FlashAttnFwdSm80INS1_25CollectiveMainloopFwdSm80ILi8ELi1ELb1EN4cute5tupleIJNS5_1CILi128EEES8_S8_EEELi128ENS_6half_tEfNS_4arch4Sm80ELb0ELb0ELb1ELb0ELb0ELb0ELb1ELb0EEENS1_21CollectiveEpilogueFwdIS9_NS6_IJNS7_ILi1EEESF_SF_EEESA_SC_Li256ELb0ELb1ELb0ELb0EEENS1_19SingleTileSchedulerILb0ELb0ELb1ELi128EEEEEEEEEvNT_6ParamsE:
[----:B------:R-:W-:Y:S01]  /*0000*/  LDC R1, c[0x0][0x28] ;  /* 0x00000a00ff017b82 */ /* 0x000fe20000000800 */
[----:B------:R-:W-:Y:S05]  /*0010*/  EXIT ;  /* 0x000000000000794d */ /* 0x000fea0003800000 */
.L_x_0:
[----:B------:R-:W-:-:S00]  /*0020*/  BRA `(.L_x_0) ;  /* 0xfffffffc00fc7947 */ /* 0x000fc0000383ffff */
[----:B------:R-:W-:-:S00]  /*0030*/  NOP ;  /* 0x0000000000007918 */ /* 0x000fc00000000000 */
        /* <DEDUP_REMOVED lines=12> */
.L_x_36:


//--------------------- .text._ZN7cutlass13device_kernelIN5flash19enable_sm80_to_sm89INS1_16FlashAttnFwdSm80INS1_25CollectiveMainloopFwdSm80ILi8ELi1ELb1EN4cute5tupleIJNS5_1CILi128EEES8_S8_EEELi128ENS_6half_tEfNS_4arch4Sm80ELb0ELb0ELb1ELb1ELb0ELb0ELb1ELb0EEENS1_21CollectiveEpilogueFwdIS9_NS6_IJNS7_ILi1EEESF_SF_EEESA_SC_Li256ELb1ELb1ELb0ELb0EEENS1_19SingleTileSchedulerILb1ELb0ELb1ELi128EEEEEEEEEvNT_6ParamsE --------------------------
	.section	.text._ZN7cutlass13device_kernelIN5flash19enable_sm80_to_sm89INS1_16FlashAttnFwdSm80INS1_25CollectiveMainloopFwdSm80ILi8ELi1ELb1EN4cute5tupleIJNS5_1CILi128EEES8_S8_EEELi128ENS_6half_tEfNS_4arch4Sm80ELb0ELb0ELb1ELb1ELb0ELb0ELb1ELb0EEENS1_21CollectiveEpilogueFwdIS9_NS6_IJNS7_ILi1EEESF_SF_EEESA_SC_Li256ELb1ELb1ELb0ELb0EEENS1_19SingleTileSchedulerILb1ELb0ELb1ELi128EEEEEEEEEvNT_6ParamsE,"ax",@progbits
	.align	128
.text._ZN7cutlass13device_kernelIN5flash19enable_sm80_to_sm89INS1_16FlashAttnFwdSm80INS1_25CollectiveMainloopFwdSm80ILi8ELi1ELb1EN4cute5tupleIJNS5_1CILi128EEES8_S8_EEELi128ENS_6half_tEfNS_4arch4Sm80ELb0ELb0ELb1ELb1ELb0ELb0ELb1ELb0EEENS1_21CollectiveEpilogueFwdIS9_NS6_IJNS7_ILi1EEESF_SF_EEESA_SC_Li256ELb1ELb1ELb0ELb0EEENS1_19SingleTileSchedulerILb1ELb0ELb1ELi128EEEEEEEEEvNT_6ParamsE:
        .type           _ZN7cutlass13device_kernelIN5flash19enable_sm80_to_sm89INS1_16FlashAttnFwdSm80INS1_25CollectiveMainloopFwdSm80ILi8ELi1ELb1EN4cute5tupleIJNS5_1CILi128EEES8_S8_EEELi128ENS_6half_tEfNS_4arch4Sm80ELb0ELb0ELb1ELb1ELb0ELb0ELb1ELb0EEENS1_21CollectiveEpilogueFwdIS9_NS6_IJNS7_ILi1EEESF_SF_EEESA_SC_Li256ELb1ELb1ELb0ELb0EEENS1_19SingleTileSchedulerILb1ELb0ELb1ELi128EEEEEEEEEvNT_6ParamsE,@function
        .size           _ZN7cutlass13device_kernelIN5flash19enable_sm80_to_sm89INS1_16FlashAttnFwdSm80INS1_25CollectiveMainloopFwdSm80ILi8ELi1ELb1EN4cute5tupleIJNS5_1CILi128EEES8_S8_EEELi128ENS_6half_tEfNS_4arch4Sm80ELb0ELb0ELb1ELb1ELb0ELb0ELb1ELb0EEENS1_21CollectiveEpilogueFwdIS9_NS6_IJNS7_ILi1EEESF_SF_EEESA_SC_Li256ELb1ELb1ELb0ELb0EEENS1_19SingleTileSchedulerILb1ELb0ELb1ELi128EEEEEEEEEvNT_6ParamsE,(.L_x_37 - _ZN7cutlass13device_kernelIN5flash19enable_sm80_to_sm89INS1_16FlashAttnFwdSm80INS1_25CollectiveMainloopFwdSm80ILi8ELi1ELb1EN4cute5tupleIJNS5_1CILi128EEES8_S8_EEELi128ENS_6half_tEfNS_4arch4Sm80ELb0ELb0ELb1ELb1ELb0ELb0ELb1ELb0EEENS1_21CollectiveEpilogueFwdIS9_NS6_IJNS7_ILi1EEESF_SF_EEESA_SC_Li256ELb1ELb1ELb0ELb0EEENS1_19SingleTileSchedulerILb1ELb0ELb1ELi128EEEEEEEEEvNT_6ParamsE)
        .other          _ZN7cutlass13device_kernelIN5flash19enable_sm80_to_sm89INS1_16FlashAttnFwdSm80INS1_25CollectiveMainloopFwdSm80ILi8ELi1ELb1EN4cute5tupleIJNS5_1CILi128EEES8_S8_EEELi128ENS_6half_tEfNS_4arch4Sm80ELb0ELb0ELb1ELb1ELb0ELb0ELb1ELb0EEENS1_21CollectiveEpilogueFwdIS9_NS6_IJNS7_ILi1EEESF_SF_EEESA_SC_Li256ELb1ELb1ELb0ELb0EEENS1_19SingleTileSchedulerILb1ELb0ELb1ELi128EEEEEEEEEvNT_6ParamsE,@"STO_CUDA_ENTRY STV_DEFAULT"
_ZN7cutlass13device_kernelIN5flash19enable_sm80_to_sm89INS1_16FlashAttnFwdSm80INS1_25CollectiveMainloopFwdSm80ILi8ELi1ELb1EN4cute5tupleIJNS5_1CILi128EEES8_S8_EEELi128ENS_6half_tEfNS_4arch4Sm80ELb0ELb0ELb1ELb1ELb0ELb0ELb1ELb0EEENS1_21CollectiveEpilogueFwdIS9_NS6_IJNS7_ILi1EEESF_SF_EEESA_SC_Li256ELb1ELb1ELb0ELb0EEENS1_19SingleTileSchedulerILb1ELb0ELb1ELi128EEEEEEEEEvNT_6ParamsE:
[----:B------:R-:W-:Y:S01]  /*0000*/  LDC R1, c[0x0][0x28] ;  /* 0x00000a00ff017b82 */ /* 0x000fe20000000800 */
[----:B------:R-:W-:Y:S05]  /*0010*/  EXIT ;  /* 0x000000000000794d */ /* 0x000fea0003800000 */
.L_x_1:
        /* <DEDUP_REMOVED lines=14> */
.L_x_37:


//--------------------- .text._ZN7cutlass13device_kernelIN5flash19enable_sm80_to_sm89INS1_16FlashAttnFwdSm80INS1_25CollectiveMainloopFwdSm80ILi8ELi1ELb1EN4cute5tupleIJNS5_1CILi128EEES8_S8_EEELi128ENS_6half_tEfNS_4arch4Sm80ELb0ELb0ELb1ELb1ELb0ELb1ELb1ELb0EEENS1_21CollectiveEpilogueFwdIS9_NS6_IJNS7_ILi1EEESF_SF_EEESA_SC_Li256ELb1ELb1ELb0ELb0EEENS1_19SingleTileSchedulerILb1ELb0ELb1ELi128EEEEEEEEEvNT_6ParamsE --------------------------
	.section	.text._ZN7cutlass13device_kernelIN5flash19enable_sm80_to_sm89INS1_16FlashAttnFwdSm80INS1_25CollectiveMainloopFwdSm80ILi8ELi1ELb1EN4cute5tupleIJNS5_1CILi128EEES8_S8_EEELi128ENS_6half_tEfNS_4arch4Sm80ELb0ELb0ELb1ELb1ELb0ELb1ELb1ELb0EEENS1_21CollectiveEpilogueFwdIS9_NS6_IJNS7_ILi1EEESF_SF_EEESA_SC_Li256ELb1ELb1ELb0ELb0EEENS1_19SingleTileSchedulerILb1ELb0ELb1ELi128EEEEEEEEEvNT_6ParamsE,"ax",@progbits
	.align	128
.text._ZN7cutlass13device_kernelIN5flash19enable_sm80_to_sm89INS1_16FlashAttnFwdSm80INS1_25CollectiveMainloopFwdSm80ILi8ELi1ELb1EN4cute5tupleIJNS5_1CILi128EEES8_S8_EEELi128ENS_6half_tEfNS_4arch4Sm80ELb0ELb0ELb1ELb1ELb0ELb1ELb1ELb0EEENS1_21CollectiveEpilogueFwdIS9_NS6_IJNS7_ILi1EEESF_SF_EEESA_SC_Li256ELb1ELb1ELb0ELb0EEENS1_19SingleTileSchedulerILb1ELb0ELb1ELi128EEEEEEEEEvNT_6ParamsE:
        .type           _ZN7cutlass13device_kernelIN5flash19enable_sm80_to_sm89INS1_16FlashAttnFwdSm80INS1_25CollectiveMainloopFwdSm80ILi8ELi1ELb1EN4cute5tupleIJNS5_1CILi128EEES8_S8_EEELi128ENS_6half_tEfNS_4arch4Sm80ELb0ELb0ELb1ELb1ELb0ELb1ELb1ELb0EEENS1_21CollectiveEpilogueFwdIS9_NS6_IJNS7_ILi1EEESF_SF_EEESA_SC_Li256ELb1ELb1ELb0ELb0EEENS1_19SingleTileSchedulerILb1ELb0ELb1ELi128EEEEEEEEEvNT_6ParamsE,@function
        .size           _ZN7cutlass13device_kernelIN5flash19enable_sm80_to_sm89INS1_16FlashAttnFwdSm80INS1_25CollectiveMainloopFwdSm80ILi8ELi1ELb1EN4cute5tupleIJNS5_1CILi128EEES8_S8_EEELi128ENS_6half_tEfNS_4arch4Sm80ELb0ELb0ELb1ELb1ELb0ELb1ELb1ELb0EEENS1_21CollectiveEpilogueFwdIS9_NS6_IJNS7_ILi1EEESF_SF_EEESA_SC_Li256ELb1ELb1ELb0ELb0EEENS1_19SingleTileSchedulerILb1ELb0ELb1ELi128EEEEEEEEEvNT_6ParamsE,(.L_x_38 - _ZN7cutlass13device_kernelIN5flash19enable_sm80_to_sm89INS1_16FlashAttnFwdSm80INS1_25CollectiveMainloopFwdSm80ILi8ELi1ELb1EN4cute5tupleIJNS5_1CILi128EEES8_S8_EEELi128ENS_6half_tEfNS_4arch4Sm80ELb0ELb0ELb1ELb1ELb0ELb1ELb1ELb0EEENS1_21CollectiveEpilogueFwdIS9_NS6_IJNS7_ILi1EEESF_SF_EEESA_SC_Li256ELb1ELb1ELb0ELb0EEENS1_19SingleTileSchedulerILb1ELb0ELb1ELi128EEEEEEEEEvNT_6ParamsE)
        .other          _ZN7cutlass13device_kernelIN5flash19enable_sm80_to_sm89INS1_16FlashAttnFwdSm80INS1_25CollectiveMainloopFwdSm80ILi8ELi1ELb1EN4cute5tupleIJNS5_1CILi128EEES8_S8_EEELi128ENS_6half_tEfNS_4arch4Sm80ELb0ELb0ELb1ELb1ELb0ELb1ELb1ELb0EEENS1_21CollectiveEpilogueFwdIS9_NS6_IJNS7_ILi1EEESF_SF_EEESA_SC_Li256ELb1ELb1ELb0ELb0EEENS1_19SingleTileSchedulerILb1ELb0ELb1ELi128EEEEEEEEEvNT_6ParamsE,@"STO_CUDA_ENTRY STV_DEFAULT"
_ZN7cutlass13device_kernelIN5flash19enable_sm80_to_sm89INS1_16FlashAttnFwdSm80INS1_25CollectiveMainloopFwdSm80ILi8ELi1ELb1EN4cute5tupleIJNS5_1CILi128EEES8_S8_EEELi128ENS_6half_tEfNS_4arch4Sm80ELb0ELb0ELb1ELb1ELb0ELb1ELb1ELb0EEENS1_21CollectiveEpilogueFwdIS9_NS6_IJNS7_ILi1EEESF_SF_EEESA_SC_Li256ELb1ELb1ELb0ELb0EEENS1_19SingleTileSchedulerILb1ELb0ELb1ELi128EEEEEEEEEvNT_6ParamsE:
[----:B------:R-:W-:Y:S01]  /*0000*/  LDC R1, c[0x0][0x28] ;  /* 0x00000a00ff017b82 */ /* 0x000fe20000000800 */
[----:B------:R-:W-:Y:S05]  /*0010*/  EXIT ;  /* 0x000000000000794d */ /* 0x000fea0003800000 */
.L_x_2:
        /* <DEDUP_REMOVED lines=14> */
.L_x_38:


//--------------------- .text._ZN7cutlass13device_kernelIN5flash19enable_sm80_to_sm89INS1_16FlashAttnFwdSm80INS1_25CollectiveMainloopFwdSm80ILi8ELi1ELb1EN4cute5tupleIJNS5_1CILi128EEENS7_ILi96EEES8_EEELi128ENS_6half_tEfNS_4arch4Sm80ELb0ELb1ELb1ELb0ELb0ELb0ELb1ELb0EEENS1_21CollectiveEpilogueFwdINS6_IJS8_S8_S9_EEENS6_IJNS7_ILi1EEESH_SH_EEESB_SD_Li256ELb0ELb1ELb0ELb0EEENS1_19SingleTileSchedulerILb0ELb0ELb1ELi128EEEEEEEEEvNT_6ParamsE --------------------------
	.section	.text._ZN7cutlass13device_kernelIN5flash19enable_sm80_to_sm89INS1_16FlashAttnFwdSm80INS1_25CollectiveMainloopFwdSm80ILi8ELi1ELb1EN4cute5tupleIJNS5_1CILi128EEENS7_ILi96EEES8_EEELi128ENS_6half_tEfNS_4arch4Sm80ELb0ELb1ELb1ELb0ELb0ELb0ELb1ELb0EEENS1_21CollectiveEpilogueFwdINS6_IJS8_S8_S9_EEENS6_IJNS7_ILi1EEESH_SH_EEESB_SD_Li256ELb0ELb1ELb0ELb0EEENS1_19SingleTileSchedulerILb0ELb0ELb1ELi128EEEEEEEEEvNT_6ParamsE,"ax",@progbits
	.align	128
.text._ZN7cutlass13device_kernelIN5flash19enable_sm80_to_sm89INS1_16FlashAttnFwdSm80INS1_25CollectiveMainloopFwdSm80ILi8ELi1ELb1EN4cute5tupleIJNS5_1CILi128EEENS7_ILi96EEES8_EEELi128ENS_6half_tEfNS_4arch4Sm80ELb0ELb1ELb1ELb0ELb0ELb0ELb1ELb0EEENS1_21CollectiveEpilogueFwdINS6_IJS8_S8_S9_EEENS6_IJNS7_ILi1EEESH_SH_EEESB_SD_Li256ELb0ELb1ELb0ELb0EEENS1_19SingleTileSchedulerILb0ELb0ELb1ELi128EEEEEEEEEvNT_6ParamsE:
        .type           _ZN7cutlass13device_kernelIN5flash19enable_sm80_to_sm89INS1_16FlashAttnFwdSm80INS1_25CollectiveMainloopFwdSm80ILi8ELi1ELb1EN4cute5tupleIJNS5_1CILi128EEENS7_ILi96EEES8_EEELi128ENS_6half_tEfNS_4arch4Sm80ELb0ELb1ELb1ELb0ELb0ELb0ELb1ELb0EEENS1_21CollectiveEpilogueFwdINS6_IJS8_S8_S9_EEENS6_IJNS7_ILi1EEESH_SH_EEESB_SD_Li256ELb0ELb1ELb0ELb0EEENS1_19SingleTileSchedulerILb0ELb0ELb1ELi128EEEEEEEEEvNT_6ParamsE,@function
        .size           _ZN7cutlass13device_kernelIN5flash19enable_sm80_to_sm89INS1_16FlashAttnFwdSm80INS1_25CollectiveMainloopFwdSm80ILi8ELi1ELb1EN4cute5tupleIJNS5_1CILi128EEENS7_ILi96EEES8_EEELi128ENS_6half_tEfNS_4arch4Sm80ELb0ELb1ELb1ELb0ELb0ELb0ELb1ELb0EEENS1_21CollectiveEpilogueFwdINS6_IJS8_S8_S9_EEENS6_IJNS7_ILi1EEESH_SH_EEESB_SD_Li256ELb0ELb1ELb0ELb0EEENS1_19SingleTileSchedulerILb0ELb0ELb1ELi128EEEEEEEEEvNT_6ParamsE,(.L_x_39 - _ZN7cutlass13device_kernelIN5flash19enable_sm80_to_sm89INS1_16FlashAttnFwdSm80INS1_25CollectiveMainloopFwdSm80ILi8ELi1ELb1EN4cute5tupleIJNS5_1CILi128EEENS7_ILi96EEES8_EEELi128ENS_6half_tEfNS_4arch4Sm80ELb0ELb1ELb1ELb0ELb0ELb0ELb1ELb0EEENS1_21CollectiveEpilogueFwdINS6_IJS8_S8_S9_EEENS6_IJNS7_ILi1EEESH_SH_EEESB_SD_Li256ELb0ELb1ELb0ELb0EEENS1_19SingleTileSchedulerILb0ELb0ELb1ELi128EEEEEEEEEvNT_6ParamsE)
        .other          _ZN7cutlass13device_kernelIN5flash19enable_sm80_to_sm89INS1_16FlashAttnFwdSm80INS1_25CollectiveMainloopFwdSm80ILi8ELi1ELb1EN4cute5tupleIJNS5_1CILi128EEENS7_ILi96EEES8_EEELi128ENS_6half_tEfNS_4arch4Sm80ELb0ELb1ELb1ELb0ELb0ELb0ELb1ELb0EEENS1_21CollectiveEpilogueFwdINS6_IJS8_S8_S9_EEENS6_IJNS7_ILi1EEESH_SH_EEESB_SD_Li256ELb0ELb1ELb0ELb0EEENS1_19SingleTileSchedulerILb0ELb0ELb1ELi128EEEEEEEEEvNT_6ParamsE,@"STO_CUDA_ENTRY STV_DEFAULT"
_ZN7cutlass13device_kernelIN5flash19enable_sm80_to_sm89INS1_16FlashAttnFwdSm80INS1_25CollectiveMainloopFwdSm80ILi8ELi1ELb1EN4cute5tupleIJNS5_1CILi128EEENS7_ILi96EEES8_EEELi128ENS_6half_tEfNS_4arch4Sm80ELb0ELb1ELb1ELb0ELb0ELb0ELb1ELb0EEENS1_21CollectiveEpilogueFwdINS6_IJS8_S8_S9_EEENS6_IJNS7_ILi1EEESH_SH_EEESB_SD_Li256ELb0ELb1ELb0ELb0EEENS1_19SingleTileSchedulerILb0ELb0ELb1ELi128EEEEEEEEEvNT_6ParamsE:
[----:B------:R-:W-:Y:S01]  /*0000*/  LDC R1, c[0x0][0x28] ;  /* 0x00000a00ff017b82 */ /* 0x000fe20000000800 */
[----:B------:R-:W-:Y:S05]  /*0010*/  EXIT ;  /* 0x000000000000794d */ /* 0x000fea0003800000 */
.L_x_3:
        /* <DEDUP_REMOVED lines=14> */
.L_x_39:


//--------------------- .text._ZN7cutlass13device_kernelIN5flash19enable_sm80_to_sm89INS1_16FlashAttnFwdSm80INS1_25CollectiveMainloopFwdSm80ILi8ELi1ELb1EN4cute5tupleIJNS5_1CILi128EEENS7_ILi96EEES8_EEELi128ENS_6half_tEfNS_4arch4Sm80ELb0ELb1ELb1ELb1ELb0ELb0ELb1ELb0EEENS1_21CollectiveEpilogueFwdINS6_IJS8_S8_S9_EEENS6_IJNS7_ILi1EEESH_SH_EEESB_SD_Li256ELb1ELb1ELb0ELb0EEENS1_19SingleTileSchedulerILb1ELb0ELb1ELi128EEEEEEEEEvNT_6ParamsE --------------------------
	.section	.text._ZN7cutlass13device_kernelIN5flash19enable_sm80_to_sm89INS1_16FlashAttnFwdSm80INS1_25CollectiveMainloopFwdSm80ILi8ELi1ELb1EN4cute5tupleIJNS5_1CILi128EEENS7_ILi96EEES8_EEELi128ENS_6half_tEfNS_4arch4Sm80ELb0ELb1ELb1ELb1ELb0ELb0ELb1ELb0EEENS1_21CollectiveEpilogueFwdINS6_IJS8_S8_S9_EEENS6_IJNS7_ILi1EEESH_SH_EEESB_SD_Li256ELb1ELb1ELb0ELb0EEENS1_19SingleTileSchedulerILb1ELb0ELb1ELi128EEEEEEEEEvNT_6ParamsE,"ax",@progbits
	.align	128
.text._ZN7cutlass13device_kernelIN5flash19enable_sm80_to_sm89INS1_16FlashAttnFwdSm80INS1_25CollectiveMainloopFwdSm80ILi8ELi1ELb1EN4cute5tupleIJNS5_1CILi128EEENS7_ILi96EEES8_EEELi128ENS_6half_tEfNS_4arch4Sm80ELb0ELb1ELb1ELb1ELb0ELb0ELb1ELb0EEENS1_21CollectiveEpilogueFwdINS6_IJS8_S8_S9_EEENS6_IJNS7_ILi1EEESH_SH_EEESB_SD_Li256ELb1ELb1ELb0ELb0EEENS1_19SingleTileSchedulerILb1ELb0ELb1ELi128EEEEEEEEEvNT_6ParamsE:
        .type           _ZN7cutlass13device_kernelIN5flash19enable_sm80_to_sm89INS1_16FlashAttnFwdSm80INS1_25CollectiveMainloopFwdSm80ILi8ELi1ELb1EN4cute5tupleIJNS5_1CILi128EEENS7_ILi96EEES8_EEELi128ENS_6half_tEfNS_4arch4Sm80ELb0ELb1ELb1ELb1ELb0ELb0ELb1ELb0EEENS1_21CollectiveEpilogueFwdINS6_IJS8_S8_S9_EEENS6_IJNS7_ILi1EEESH_SH_EEESB_SD_Li256ELb1ELb1ELb0ELb0EEENS1_19SingleTileSchedulerILb1ELb0ELb1ELi128EEEEEEEEEvNT_6ParamsE,@function
        .size           _ZN7cutlass13device_kernelIN5flash19enable_sm80_to_sm89INS1_16FlashAttnFwdSm80INS1_25CollectiveMainloopFwdSm80ILi8ELi1ELb1EN4cute5tupleIJNS5_1CILi128EEENS7_ILi96EEES8_EEELi128ENS_6half_tEfNS_4arch4Sm80ELb0ELb1ELb1ELb1ELb0ELb0ELb1ELb0EEENS1_21CollectiveEpilogueFwdINS6_IJS8_S8_S9_EEENS6_IJNS7_ILi1EEESH_SH_EEESB_SD_Li256ELb1ELb1ELb0ELb0EEENS1_19SingleTileSchedulerILb1ELb0ELb1ELi128EEEEEEEEEvNT_6ParamsE,(.L_x_40 - _ZN7cutlass13device_kernelIN5flash19enable_sm80_to_sm89INS1_16FlashAttnFwdSm80INS1_25CollectiveMainloopFwdSm80ILi8ELi1ELb1EN4cute5tupleIJNS5_1CILi128EEENS7_ILi96EEES8_EEELi128ENS_6half_tEfNS_4arch4Sm80ELb0ELb1ELb1ELb1ELb0ELb0ELb1ELb0EEENS1_21CollectiveEpilogueFwdINS6_IJS8_S8_S9_EEENS6_IJNS7_ILi1EEESH_SH_EEESB_SD_Li256ELb1ELb1ELb0ELb0EEENS1_19SingleTileSchedulerILb1ELb0ELb1ELi128EEEEEEEEEvNT_6ParamsE)
        .other          _ZN7cutlass13device_kernelIN5flash19enable_sm80_to_sm89INS1_16FlashAttnFwdSm80INS1_25CollectiveMainloopFwdSm80ILi8ELi1ELb1EN4cute5tupleIJNS5_1CILi128EEENS7_ILi96EEES8_EEELi128ENS_6half_tEfNS_4arch4Sm80ELb0ELb1ELb1ELb1ELb0ELb0ELb1ELb0EEENS1_21CollectiveEpilogueFwdINS6_IJS8_S8_S9_EEENS6_IJNS7_ILi1EEESH_SH_EEESB_SD_Li256ELb1ELb1ELb0ELb0EEENS1_19SingleTileSchedulerILb1ELb0ELb1ELi128EEEEEEEEEvNT_6ParamsE,@"STO_CUDA_ENTRY STV_DEFAULT"
_ZN7cutlass13device_kernelIN5flash19enable_sm80_to_sm89INS1_16FlashAttnFwdSm80INS1_25CollectiveMainloopFwdSm80ILi8ELi1ELb1EN4cute5tupleIJNS5_1CILi128EEENS7_ILi96EEES8_EEELi128ENS_6half_tEfNS_4arch4Sm80ELb0ELb1ELb1ELb1ELb0ELb0ELb1ELb0EEENS1_21CollectiveEpilogueFwdINS6_IJS8_S8_S9_EEENS6_IJNS7_ILi1EEESH_SH_EEESB_SD_Li256ELb1ELb1ELb0ELb0EEENS1_19SingleTileSchedulerILb1ELb0ELb1ELi128EEEEEEEEEvNT_6ParamsE:
[----:B------:R-:W-:Y:S01]  /*0000*/  LDC R1, c[0x0][0x28] ;  /* 0x00000a00ff017b82 */ /* 0x000fe20000000800 */
[----:B------:R-:W-:Y:S05]  /*0010*/  EXIT ;  /* 0x000000000000794d */ /* 0x000fea0003800000 */
.L_x_4:
        /* <DEDUP_REMOVED lines=14> */
.L_x_40:


//--------------------- .text._ZN7cutlass13device_kernelIN5flash19enable_sm80_to_sm89INS1_16FlashAttnFwdSm80INS1_25CollectiveMainloopFwdSm80ILi8ELi1ELb1EN4cute5tupleIJNS5_1CILi128EEENS7_ILi96EEES8_EEELi128ENS_6half_tEfNS_4arch4Sm80ELb0ELb1ELb1ELb1ELb0ELb1ELb1ELb0EEENS1_21CollectiveEpilogueFwdINS6_IJS8_S8_S9_EEENS6_IJNS7_ILi1EEESH_SH_EEESB_SD_Li256ELb1ELb1ELb0ELb0EEENS1_19SingleTileSchedulerILb1ELb0ELb1ELi128EEEEEEEEEvNT_6ParamsE --------------------------
	.section	.text._ZN7cutlass13device_kernelIN5flash19enable_sm80_to_sm89INS1_16FlashAttnFwdSm80INS1_25CollectiveMainloopFwdSm80ILi8ELi1ELb1EN4cute5tupleIJNS5_1CILi128EEENS7_ILi96EEES8_EEELi128ENS_6half_tEfNS_4arch4Sm80ELb0ELb1ELb1ELb1ELb0ELb1ELb1ELb0EEENS1_21CollectiveEpilogueFwdINS6_IJS8_S8_S9_EEENS6_IJNS7_ILi1EEESH_SH_EEESB_SD_Li256ELb1ELb1ELb0ELb0EEENS1_19SingleTileSchedulerILb1ELb0ELb1ELi128EEEEEEEEEvNT_6ParamsE,"ax",@progbits
	.align	128
.text._ZN7cutlass13device_kernelIN5flash19enable_sm80_to_sm89INS1_16FlashAttnFwdSm80INS1_25CollectiveMainloopFwdSm80ILi8ELi1ELb1EN4cute5tupleIJNS5_1CILi128EEENS7_ILi96EEES8_EEELi128ENS_6half_tEfNS_4arch4Sm80ELb0ELb1ELb1ELb1ELb0ELb1ELb1ELb0EEENS1_21CollectiveEpilogueFwdINS6_IJS8_S8_S9_EEENS6_IJNS7_ILi1EEESH_SH_EEESB_SD_Li256ELb1ELb1ELb0ELb0EEENS1_19SingleTileSchedulerILb1ELb0ELb1ELi128EEEEEEEEEvNT_6ParamsE:
        .type           _ZN7cutlass13device_kernelIN5flash19enable_sm80_to_sm89INS1_16FlashAttnFwdSm80INS1_25CollectiveMainloopFwdSm80ILi8ELi1ELb1EN4cute5tupleIJNS5_1CILi128EEENS7_ILi96EEES8_EEELi128ENS_6half_tEfNS_4arch4Sm80ELb0ELb1ELb1ELb1ELb0ELb1ELb1ELb0EEENS1_21CollectiveEpilogueFwdINS6_IJS8_S8_S9_EEENS6_IJNS7_ILi1EEESH_SH_EEESB_SD_Li256ELb1ELb1ELb0ELb0EEENS1_19SingleTileSchedulerILb1ELb0ELb1ELi128EEEEEEEEEvNT_6ParamsE,@function
        .size           _ZN7cutlass13device_kernelIN5flash19enable_sm80_to_sm89INS1_16FlashAttnFwdSm80INS1_25CollectiveMainloopFwdSm80ILi8ELi1ELb1EN4cute5tupleIJNS5_1CILi128EEENS7_ILi96EEES8_EEELi128ENS_6half_tEfNS_4arch4Sm80ELb0ELb1ELb1ELb1ELb0ELb1ELb1ELb0EEENS1_21CollectiveEpilogueFwdINS6_IJS8_S8_S9_EEENS6_IJNS7_ILi1EEESH_SH_EEESB_SD_Li256ELb1ELb1ELb0ELb0EEENS1_19SingleTileSchedulerILb1ELb0ELb1ELi128EEEEEEEEEvNT_6ParamsE,(.L_x_41 - _ZN7cutlass13device_kernelIN5flash19enable_sm80_to_sm89INS1_16FlashAttnFwdSm80INS1_25CollectiveMainloopFwdSm80ILi8ELi1ELb1EN4cute5tupleIJNS5_1CILi128EEENS7_ILi96EEES8_EEELi128ENS_6half_tEfNS_4arch4Sm80ELb0ELb1ELb1ELb1ELb0ELb1ELb1ELb0EEENS1_21CollectiveEpilogueFwdINS6_IJS8_S8_S9_EEENS6_IJNS7_ILi1EEESH_SH_EEESB_SD_Li256ELb1ELb1ELb0ELb0EEENS1_19SingleTileSchedulerILb1ELb0ELb1ELi128EEEEEEEEEvNT_6ParamsE)
        .other          _ZN7cutlass13device_kernelIN5flash19enable_sm80_to_sm89INS1_16FlashAttnFwdSm80INS1_25CollectiveMainloopFwdSm80ILi8ELi1ELb1EN4cute5tupleIJNS5_1CILi128EEENS7_ILi96EEES8_EEELi128ENS_6half_tEfNS_4arch4Sm80ELb0ELb1ELb1ELb1ELb0ELb1ELb1ELb0EEENS1_21CollectiveEpilogueFwdINS6_IJS8_S8_S9_EEENS6_IJNS7_ILi1EEESH_SH_EEESB_SD_Li256ELb1ELb1ELb0ELb0EEENS1_19SingleTileSchedulerILb1ELb0ELb1ELi128EEEEEEEEEvNT_6ParamsE,@"STO_CUDA_ENTRY STV_DEFAULT"
_ZN7cutlass13device_kernelIN5flash19enable_sm80_to_sm89INS1_16FlashAttnFwdSm80INS1_25CollectiveMainloopFwdSm80ILi8ELi1ELb1EN4cute5tupleIJNS5_1CILi128EEENS7_ILi96EEES8_EEELi128ENS_6half_tEfNS_4arch4Sm80ELb0ELb1ELb1ELb1ELb0ELb1ELb1ELb0EEENS1_21CollectiveEpilogueFwdINS6_IJS8_S8_S9_EEENS6_IJNS7_ILi1EEESH_SH_EEESB_SD_Li256ELb1ELb1ELb0ELb0EEENS1_19SingleTileSchedulerILb1ELb0ELb1ELi128EEEEEEEEEvNT_6ParamsE:
[----:B------:R-:W-:Y:S01]  /*0000*/  LDC R1, c[0x0][0x28] ;  /* 0x00000a00ff017b82 */ /* 0x000fe20000000800 */
[----:B------:R-:W-:Y:S05]  /*0010*/  EXIT ;  /* 0x000000000000794d */ /* 0x000fea0003800000 */
.L_x_5:
        /* <DEDUP_REMOVED lines=14> */
.L_x_41:


//--------------------- .text._ZN7cutlass13device_kernelIN5flash19enable_sm80_to_sm89INS1_16FlashAttnFwdSm80INS1_25CollectiveMainloopFwdSm80ILi8ELi1ELb1EN4cute5tupleIJNS5_1CILi128EEES8_S8_EEELi128ENS_6half_tEfNS_4arch4Sm80ELb1ELb0ELb1ELb0ELb0ELb0ELb1ELb0EEENS1_21CollectiveEpilogueFwdIS9_NS6_IJNS7_ILi1EEESF_SF_EEESA_SC_Li256ELb0ELb1ELb0ELb0EEENS1_30DynamicPersistentTileSchedulerILi256ELi256ELb0ELb1ELb0EEEEEEEEEvNT_6ParamsE --------------------------
	.section	.text._ZN7cutlass13device_kernelIN5flash19enable_sm80_to_sm89INS1_16FlashAttnFwdSm80INS1_25CollectiveMainloopFwdSm80ILi8ELi1ELb1EN4cute5tupleIJNS5_1CILi128EEES8_S8_EEELi128ENS_6half_tEfNS_4arch4Sm80ELb1ELb0ELb1ELb0ELb0ELb0ELb1ELb0EEENS1_21CollectiveEpilogueFwdIS9_NS6_IJNS7_ILi1EEESF_SF_EEESA_SC_Li256ELb0ELb1ELb0ELb0EEENS1_30DynamicPersistentTileSchedulerILi256ELi256ELb0ELb1ELb0EEEEEEEEEvNT_6ParamsE,"ax",@progbits
	.align	128
.text._ZN7cutlass13device_kernelIN5flash19enable_sm80_to_sm89INS1_16FlashAttnFwdSm80INS1_25CollectiveMainloopFwdSm80ILi8ELi1ELb1EN4cute5tupleIJNS5_1CILi128EEES8_S8_EEELi128ENS_6half_tEfNS_4arch4Sm80ELb1ELb0ELb1ELb0ELb0ELb0ELb1ELb0EEENS1_21CollectiveEpilogueFwdIS9_NS6_IJNS7_ILi1EEESF_SF_EEESA_SC_Li256ELb0ELb1ELb0ELb0EEENS1_30DynamicPersistentTileSchedulerILi256ELi256ELb0ELb1ELb0EEEEEEEEEvNT_6ParamsE:
        .type           _ZN7cutlass13device_kernelIN5flash19enable_sm80_to_sm89INS1_16FlashAttnFwdSm80INS1_25CollectiveMainloopFwdSm80ILi8ELi1ELb1EN4cute5tupleIJNS5_1CILi128EEES8_S8_EEELi128ENS_6half_tEfNS_4arch4Sm80ELb1ELb0ELb1ELb0ELb0ELb0ELb1ELb0EEENS1_21CollectiveEpilogueFwdIS9_NS6_IJNS7_ILi1EEESF_SF_EEESA_SC_Li256ELb0ELb1ELb0ELb0EEENS1_30DynamicPersistentTileSchedulerILi256ELi256ELb0ELb1ELb0EEEEEEEEEvNT_6ParamsE,@function
        .size           _ZN7cutlass13device_kernelIN5flash19enable_sm80_to_sm89INS1_16FlashAttnFwdSm80INS1_25CollectiveMainloopFwdSm80ILi8ELi1ELb1EN4cute5tupleIJNS5_1CILi128EEES8_S8_EEELi128ENS_6half_tEfNS_4arch4Sm80ELb1ELb0ELb1ELb0ELb0ELb0ELb1ELb0EEENS1_21CollectiveEpilogueFwdIS9_NS6_IJNS7_ILi1EEESF_SF_EEESA_SC_Li256ELb0ELb1ELb0ELb0EEENS1_30DynamicPersistentTileSchedulerILi256ELi256ELb0ELb1ELb0EEEEEEEEEvNT_6ParamsE,(.L_x_42 - _ZN7cutlass13device_kernelIN5flash19enable_sm80_to_sm89INS1_16FlashAttnFwdSm80INS1_25CollectiveMainloopFwdSm80ILi8ELi1ELb1EN4cute5tupleIJNS5_1CILi128EEES8_S8_EEELi128ENS_6half_tEfNS_4arch4Sm80ELb1ELb0ELb1ELb0ELb0ELb0ELb1ELb0EEENS1_21CollectiveEpilogueFwdIS9_NS6_IJNS7_ILi1EEESF_SF_EEESA_SC_Li256ELb0ELb1ELb0ELb0EEENS1_30DynamicPersistentTileSchedulerILi256ELi256ELb0ELb1ELb0EEEEEEEEEvNT_6ParamsE)
        .other          _ZN7cutlass13device_kernelIN5flash19enable_sm80_to_sm89INS1_16FlashAttnFwdSm80INS1_25CollectiveMainloopFwdSm80ILi8ELi1ELb1EN4cute5tupleIJNS5_1CILi128EEES8_S8_EEELi128ENS_6half_tEfNS_4arch4Sm80ELb1ELb0ELb1ELb0ELb0ELb0ELb1ELb0EEENS1_21CollectiveEpilogueFwdIS9_NS6_IJNS7_ILi1EEESF_SF_EEESA_SC_Li256ELb0ELb1ELb0ELb0EEENS1_30DynamicPersistentTileSchedulerILi256ELi256ELb0ELb1ELb0EEEEEEEEEvNT_6ParamsE,@"STO_CUDA_ENTRY STV_DEFAULT"
_ZN7cutlass13device_kernelIN5flash19enable_sm80_to_sm89INS1_16FlashAttnFwdSm80INS1_25CollectiveMainloopFwdSm80ILi8ELi1ELb1EN4cute5tupleIJNS5_1CILi128EEES8_S8_EEELi128ENS_6half_tEfNS_4arch4Sm80ELb1ELb0ELb1ELb0ELb0ELb0ELb1ELb0EEENS1_21CollectiveEpilogueFwdIS9_NS6_IJNS7_ILi1EEESF_SF_EEESA_SC_Li256ELb0ELb1ELb0ELb0EEENS1_30DynamicPersistentTileSchedulerILi256ELi256ELb0ELb1ELb0EEEEEEEEEvNT_6ParamsE:
[----:B------:R-:W-:Y:S01]  /*0000*/  LDC R1, c[0x0][0x28] ;  /* 0x00000a00ff017b82 */ /* 0x000fe20000000800 */
[----:B------:R-:W-:Y:S05]  /*0010*/  EXIT ;  /* 0x000000000000794d */ /* 0x000fea0003800000 */
.L_x_6:
        /* <DEDUP_REMOVED lines=14> */
.L_x_42:


//--------------------- .text._ZN7cutlass13device_kernelIN5flash19enable_sm80_to_sm89INS1_16FlashAttnFwdSm80INS1_25CollectiveMainloopFwdSm80ILi8ELi1ELb1EN4cute5tupleIJNS5_1CILi128EEES8_S8_EEELi128ENS_6half_tEfNS_4arch4Sm80ELb1ELb0ELb1ELb1ELb0ELb0ELb1ELb0EEENS1_21CollectiveEpilogueFwdIS9_NS6_IJNS7_ILi1EEESF_SF_EEESA_SC_Li256ELb1ELb1ELb0ELb0EEENS1_19SingleTileSchedulerILb1ELb0ELb1ELi128EEEEEEEEEvNT_6ParamsE --------------------------
	.section	.text._ZN7cutlass13device_kernelIN5flash19enable_sm80_to_sm89INS1_16FlashAttnFwdSm80INS1_25CollectiveMainloopFwdSm80ILi8ELi1ELb1EN4cute5tupleIJNS5_1CILi128EEES8_S8_EEELi128ENS_6half_tEfNS_4arch4Sm80ELb1ELb0ELb1ELb1ELb0ELb0ELb1ELb0EEENS1_21CollectiveEpilogueFwdIS9_NS6_IJNS7_ILi1EEESF_SF_EEESA_SC_Li256ELb1ELb1ELb0ELb0EEENS1_19SingleTileSchedulerILb1ELb0ELb1ELi128EEEEEEEEEvNT_6ParamsE,"ax",@progbits
	.align	128
.text._ZN7cutlass13device_kernelIN5flash19enable_sm80_to_sm89INS1_16FlashAttnFwdSm80INS1_25CollectiveMainloopFwdSm80ILi8ELi1ELb1EN4cute5tupleIJNS5_1CILi128EEES8_S8_EEELi128ENS_6half_tEfNS_4arch4Sm80ELb1ELb0ELb1ELb1ELb0ELb0ELb1ELb0EEENS1_21CollectiveEpilogueFwdIS9_NS6_IJNS7_ILi1EEESF_SF_EEESA_SC_Li256ELb1ELb1ELb0ELb0EEENS1_19SingleTileSchedulerILb1ELb0ELb1ELi128EEEEEEEEEvNT_6ParamsE:
        .type           _ZN7cutlass13device_kernelIN5flash19enable_sm80_to_sm89INS1_16FlashAttnFwdSm80INS1_25CollectiveMainloopFwdSm80ILi8ELi1ELb1EN4cute5tupleIJNS5_1CILi128EEES8_S8_EEELi128ENS_6half_tEfNS_4arch4Sm80ELb1ELb0ELb1ELb1ELb0ELb0ELb1ELb0EEENS1_21CollectiveEpilogueFwdIS9_NS6_IJNS7_ILi1EEESF_SF_EEESA_SC_Li256ELb1ELb1ELb0ELb0EEENS1_19SingleTileSchedulerILb1ELb0ELb1ELi128EEEEEEEEEvNT_6ParamsE,@function
        .size           _ZN7cutlass13device_kernelIN5flash19enable_sm80_to_sm89INS1_16FlashAttnFwdSm80INS1_25CollectiveMainloopFwdSm80ILi8ELi1ELb1EN4cute5tupleIJNS5_1CILi128EEES8_S8_EEELi128ENS_6half_tEfNS_4arch4Sm80ELb1ELb0ELb1ELb1ELb0ELb0ELb1ELb0EEENS1_21CollectiveEpilogueFwdIS9_NS6_IJNS7_ILi1EEESF_SF_EEESA_SC_Li256ELb1ELb1ELb0ELb0EEENS1_19SingleTileSchedulerILb1ELb0ELb1ELi128EEEEEEEEEvNT_6ParamsE,(.L_x_43 - _ZN7cutlass13device_kernelIN5flash19enable_sm80_to_sm89INS1_16FlashAttnFwdSm80INS1_25CollectiveMainloopFwdSm80ILi8ELi1ELb1EN4cute5tupleIJNS5_1CILi128EEES8_S8_EEELi128ENS_6half_tEfNS_4arch4Sm80ELb1ELb0ELb1ELb1ELb0ELb0ELb1ELb0EEENS1_21CollectiveEpilogueFwdIS9_NS6_IJNS7_ILi1EEESF_SF_EEESA_SC_Li256ELb1ELb1ELb0ELb0EEENS1_19SingleTileSchedulerILb1ELb0ELb1ELi128EEEEEEEEEvNT_6ParamsE)
        .other          _ZN7cutlass13device_kernelIN5flash19enable_sm80_to_sm89INS1_16FlashAttnFwdSm80INS1_25CollectiveMainloopFwdSm80ILi8ELi1ELb1EN4cute5tupleIJNS5_1CILi128EEES8_S8_EEELi128ENS_6half_tEfNS_4arch4Sm80ELb1ELb0ELb1ELb1ELb0ELb0ELb1ELb0EEENS1_21CollectiveEpilogueFwdIS9_NS6_IJNS7_ILi1EEESF_SF_EEESA_SC_Li256ELb1ELb1ELb0ELb0EEENS1_19SingleTileSchedulerILb1ELb0ELb1ELi128EEEEEEEEEvNT_6ParamsE,@"STO_CUDA_ENTRY STV_DEFAULT"
_ZN7cutlass13device_kernelIN5flash19enable_sm80_to_sm89INS1_16FlashAttnFwdSm80INS1_25CollectiveMainloopFwdSm80ILi8ELi1ELb1EN4cute5tupleIJNS5_1CILi128EEES8_S8_EEELi128ENS_6half_tEfNS_4arch4Sm80ELb1ELb0ELb1ELb1ELb0ELb0ELb1ELb0EEENS1_21CollectiveEpilogueFwdIS9_NS6_IJNS7_ILi1EEESF_SF_EEESA_SC_Li256ELb1ELb1ELb0ELb0EEENS1_19SingleTileSchedulerILb1ELb0ELb1ELi128EEEEEEEEEvNT_6ParamsE:
[----:B------:R-:W-:Y:S01]  /*0000*/  LDC R1, c[0x0][0x28] ;  /* 0x00000a00ff017b82 */ /* 0x000fe20000000800 */
[----:B------:R-:W-:Y:S05]  /*0010*/  EXIT ;  /* 0x000000000000794d */ /* 0x000fea0003800000 */
.L_x_7:
        /* <DEDUP_REMOVED lines=14> */
.L_x_43:


//--------------------- .text._ZN7cutlass13device_kernelIN5flash19enable_sm80_to_sm89INS1_16FlashAttnFwdSm80INS1_25CollectiveMainloopFwdSm80ILi8ELi1ELb1EN4cute5tupleIJNS5_1CILi128EEES8_S8_EEELi128ENS_6half_tEfNS_4arch4Sm80ELb1ELb0ELb1ELb1ELb0ELb1ELb1ELb0EEENS1_21CollectiveEpilogueFwdIS9_NS6_IJNS7_ILi1EEESF_SF_EEESA_SC_Li256ELb1ELb1ELb0ELb0EEENS1_19SingleTileSchedulerILb1ELb0ELb1ELi128EEEEEEEEEvNT_6ParamsE --------------------------
	.section	.text._ZN7cutlass13device_kernelIN5flash19enable_sm80_to_sm89INS1_16FlashAttnFwdSm80INS1_25CollectiveMainloopFwdSm80ILi8ELi1ELb1EN4cute5tupleIJNS5_1CILi128EEES8_S8_EEELi128ENS_6half_tEfNS_4arch4Sm80ELb1ELb0ELb1ELb1ELb0ELb1ELb1ELb0EEENS1_21CollectiveEpilogueFwdIS9_NS6_IJNS7_ILi1EEESF_SF_EEESA_SC_Li256ELb1ELb1ELb0ELb0EEENS1_19SingleTileSchedulerILb1ELb0ELb1ELi128EEEEEEEEEvNT_6ParamsE,"ax",@progbits
	.align	128
.text._ZN7cutlass13device_kernelIN5flash19enable_sm80_to_sm89INS1_16FlashAttnFwdSm80INS1_25CollectiveMainloopFwdSm80ILi8ELi1ELb1EN4cute5tupleIJNS5_1CILi128EEES8_S8_EEELi128ENS_6half_tEfNS_4arch4Sm80ELb1ELb0ELb1ELb1ELb0ELb1ELb1ELb0EEENS1_21CollectiveEpilogueFwdIS9_NS6_IJNS7_ILi1EEESF_SF_EEESA_SC_Li256ELb1ELb1ELb0ELb0EEENS1_19SingleTileSchedulerILb1ELb0ELb1ELi128EEEEEEEEEvNT_6ParamsE:
        .type           _ZN7cutlass13device_kernelIN5flash19enable_sm80_to_sm89INS1_16FlashAttnFwdSm80INS1_25CollectiveMainloopFwdSm80ILi8ELi1ELb1EN4cute5tupleIJNS5_1CILi128EEES8_S8_EEELi128ENS_6half_tEfNS_4arch4Sm80ELb1ELb0ELb1ELb1ELb0ELb1ELb1ELb0EEENS1_21CollectiveEpilogueFwdIS9_NS6_IJNS7_ILi1EEESF_SF_EEESA_SC_Li256ELb1ELb1ELb0ELb0EEENS1_19SingleTileSchedulerILb1ELb0ELb1ELi128EEEEEEEEEvNT_6ParamsE,@function
        .size           _ZN7cutlass13device_kernelIN5flash19enable_sm80_to_sm89INS1_16FlashAttnFwdSm80INS1_25CollectiveMainloopFwdSm80ILi8ELi1ELb1EN4cute5tupleIJNS5_1CILi128EEES8_S8_EEELi128ENS_6half_tEfNS_4arch4Sm80ELb1ELb0ELb1ELb1ELb0ELb1ELb1ELb0EEENS1_21CollectiveEpilogueFwdIS9_NS6_IJNS7_ILi1EEESF_SF_EEESA_SC_Li256ELb1ELb1ELb0ELb0EEENS1_19SingleTileSchedulerILb1ELb0ELb1ELi128EEEEEEEEEvNT_6ParamsE,(.L_x_44 - _ZN7cutlass13device_kernelIN5flash19enable_sm80_to_sm89INS1_16FlashAttnFwdSm80INS1_25CollectiveMainloopFwdSm80ILi8ELi1ELb1EN4cute5tupleIJNS5_1CILi128EEES8_S8_EEELi128ENS_6half_tEfNS_4arch4Sm80ELb1ELb0ELb1ELb1ELb0ELb1ELb1ELb0EEENS1_21CollectiveEpilogueFwdIS9_NS6_IJNS7_ILi1EEESF_SF_EEESA_SC_Li256ELb1ELb1ELb0ELb0EEENS1_19SingleTileSchedulerILb1ELb0ELb1ELi128EEEEEEEEEvNT_6ParamsE)
        .other          _ZN7cutlass13device_kernelIN5flash19enable_sm80_to_sm89INS1_16FlashAttnFwdSm80INS1_25CollectiveMainloopFwdSm80ILi8ELi1ELb1EN4cute5tupleIJNS5_1CILi128EEES8_S8_EEELi128ENS_6half_tEfNS_4arch4Sm80ELb1ELb0ELb1ELb1ELb0ELb1ELb1ELb0EEENS1_21CollectiveEpilogueFwdIS9_NS6_IJNS7_ILi1EEESF_SF_EEESA_SC_Li256ELb1ELb1ELb0ELb0EEENS1_19SingleTileSchedulerILb1ELb0ELb1ELi128EEEEEEEEEvNT_6ParamsE,@"STO_CUDA_ENTRY STV_DEFAULT"
_ZN7cutlass13device_kernelIN5flash19enable_sm80_to_sm89INS1_16FlashAttnFwdSm80INS1_25CollectiveMainloopFwdSm80ILi8ELi1ELb1EN4cute5tupleIJNS5_1CILi128EEES8_S8_EEELi128ENS_6half_tEfNS_4arch4Sm80ELb1ELb0ELb1ELb1ELb0ELb1ELb1ELb0EEENS1_21CollectiveEpilogueFwdIS9_NS6_IJNS7_ILi1EEESF_SF_EEESA_SC_Li256ELb1ELb1ELb0ELb0EEENS1_19SingleTileSchedulerILb1ELb0ELb1ELi128EEEEEEEEEvNT_6ParamsE:
[----:B------:R-:W-:Y:S01]  /*0000*/  LDC R1, c[0x0][0x28] ;  /* 0x00000a00ff017b82 */ /* 0x000fe20000000800 */
[----:B------:R-:W-:Y:S05]  /*0010*/  EXIT ;  /* 0x000000000000794d */ /* 0x000fea0003800000 */
.L_x_8:
        /* <DEDUP_REMOVED lines=14> */
.L_x_44:


//--------------------- .text._ZN7cutlass13device_kernelIN5flash19enable_sm80_to_sm89INS1_16FlashAttnFwdSm80INS1_25CollectiveMainloopFwdSm80ILi4ELi1ELb0EN4cute5tupleIJNS5_1CILi128EEENS7_ILi64EEES8_EEELi128ENS_6half_tEfNS_4arch4Sm80ELb0ELb0ELb1ELb0ELb0ELb0ELb1ELb0EEENS1_21CollectiveEpilogueFwdINS6_IJS8_S8_S9_EEENS6_IJNS7_ILi1EEESH_SH_EEESB_SD_Li128ELb0ELb1ELb0ELb0EEENS1_19SingleTileSchedulerILb0ELb0ELb1ELi128EEEEEEEEEvNT_6ParamsE --------------------------
	.section	.text._ZN7cutlass13device_kernelIN5flash19enable_sm80_to_sm89INS1_16FlashAttnFwdSm80INS1_25CollectiveMainloopFwdSm80ILi4ELi1ELb0EN4cute5tupleIJNS5_1CILi128EEENS7_ILi64EEES8_EEELi128ENS_6half_tEfNS_4arch4Sm80ELb0ELb0ELb1ELb0ELb0ELb0ELb1ELb0EEENS1_21CollectiveEpilogueFwdINS6_IJS8_S8_S9_EEENS6_IJNS7_ILi1EEESH_SH_EEESB_SD_Li128ELb0ELb1ELb0ELb0EEENS1_19SingleTileSchedulerILb0ELb0ELb1ELi128EEEEEEEEEvNT_6ParamsE,"ax",@progbits
	.align	128
.text._ZN7cutlass13device_kernelIN5flash19enable_sm80_to_sm89INS1_16FlashAttnFwdSm80INS1_25CollectiveMainloopFwdSm80ILi4ELi1ELb0EN4cute5tupleIJNS5_1CILi128EEENS7_ILi64EEES8_EEELi128ENS_6half_tEfNS_4arch4Sm80ELb0ELb0ELb1ELb0ELb0ELb0ELb1ELb0EEENS1_21CollectiveEpilogueFwdINS6_IJS8_S8_S9_EEENS6_IJNS7_ILi1EEESH_SH_EEESB_SD_Li128ELb0ELb1ELb0ELb0EEENS1_19SingleTileSchedulerILb0ELb0ELb1ELi128EEEEEEEEEvNT_6ParamsE:
        .type           _ZN7cutlass13device_kernelIN5flash19enable_sm80_to_sm89INS1_16FlashAttnFwdSm80INS1_25CollectiveMainloopFwdSm80ILi4ELi1ELb0EN4cute5tupleIJNS5_1CILi128EEENS7_ILi64EEES8_EEELi128ENS_6half_tEfNS_4arch4Sm80ELb0ELb0ELb1ELb0ELb0ELb0ELb1ELb0EEENS1_21CollectiveEpilogueFwdINS6_IJS8_S8_S9_EEENS6_IJNS7_ILi1EEESH_SH_EEESB_SD_Li128ELb0ELb1ELb0ELb0EEENS1_19SingleTileSchedulerILb0ELb0ELb1ELi128EEEEEEEEEvNT_6ParamsE,@function
        .size           _ZN7cutlass13device_kernelIN5flash19enable_sm80_to_sm89INS1_16FlashAttnFwdSm80INS1_25CollectiveMainloopFwdSm80ILi4ELi1ELb0EN4cute5tupleIJNS5_1CILi128EEENS7_ILi64EEES8_EEELi128ENS_6half_tEfNS_4arch4Sm80ELb0ELb0ELb1ELb0ELb0ELb0ELb1ELb0EEENS1_21CollectiveEpilogueFwdINS6_IJS8_S8_S9_EEENS6_IJNS7_ILi1EEESH_SH_EEESB_SD_Li128ELb0ELb1ELb0ELb0EEENS1_19SingleTileSchedulerILb0ELb0ELb1ELi128EEEEEEEEEvNT_6ParamsE,(.L_x_45 - _ZN7cutlass13device_kernelIN5flash19enable_sm80_to_sm89INS1_16FlashAttnFwdSm80INS1_25CollectiveMainloopFwdSm80ILi4ELi1ELb0EN4cute5tupleIJNS5_1CILi128EEENS7_ILi64EEES8_EEELi128ENS_6half_tEfNS_4arch4Sm80ELb0ELb0ELb1ELb0ELb0ELb0ELb1ELb0EEENS1_21CollectiveEpilogueFwdINS6_IJS8_S8_S9_EEENS6_IJNS7_ILi1EEESH_SH_EEESB_SD_Li128ELb0ELb1ELb0ELb0EEENS1_19SingleTileSchedulerILb0ELb0ELb1ELi128EEEEEEEEEvNT_6ParamsE)
        .other          _ZN7cutlass13device_kernelIN5flash19enable_sm80_to_sm89INS1_16FlashAttnFwdSm80INS1_25CollectiveMainloopFwdSm80ILi4ELi1ELb0EN4cute5tupleIJNS5_1CILi128EEENS7_ILi64EEES8_EEELi128ENS_6half_tEfNS_4arch4Sm80ELb0ELb0ELb1ELb0ELb0ELb0ELb1ELb0EEENS1_21CollectiveEpilogueFwdINS6_IJS8_S8_S9_EEENS6_IJNS7_ILi1EEESH_SH_EEESB_SD_Li128ELb0ELb1ELb0ELb0EEENS1_19SingleTileSchedulerILb0ELb0ELb1ELi128EEEEEEEEEvNT_6ParamsE,@"STO_CUDA_ENTRY STV_DEFAULT"
_ZN7cutlass13device_kernelIN5flash19enable_sm80_to_sm89INS1_16FlashAttnFwdSm80INS1_25CollectiveMainloopFwdSm80ILi4ELi1ELb0EN4cute5tupleIJNS5_1CILi128EEENS7_ILi64EEES8_EEELi128ENS_6half_tEfNS_4arch4Sm80ELb0ELb0ELb1ELb0ELb0ELb0ELb1ELb0EEENS1_21CollectiveEpilogueFwdINS6_IJS8_S8_S9_EEENS6_IJNS7_ILi1EEESH_SH_EEESB_SD_Li128ELb0ELb1ELb0ELb0EEENS1_19SingleTileSchedulerILb0ELb0ELb1ELi128EEEEEEEEEvNT_6ParamsE:
[----:B------:R-:W-:Y:S01]  /*0000*/  LDC R1, c[0x0][0x28] ;  /* 0x00000a00ff017b82 */ /* 0x000fe20000000800 */
[----:B------:R-:W-:Y:S05]  /*0010*/  EXIT ;  /* 0x000000000000794d */ /* 0x000fea0003800000 */
.L_x_9:
        /* <DEDUP_REMOVED lines=14> */
.L_x_45:


//--------------------- .text._ZN7cutlass13device_kernelIN5flash19enable_sm80_to_sm89INS1_16FlashAttnFwdSm80INS1_25CollectiveMainloopFwdSm80ILi4ELi1ELb0EN4cute5tupleIJNS5_1CILi128EEENS7_ILi64EEES8_EEELi128ENS_6half_tEfNS_4arch4Sm80ELb0ELb0ELb1ELb1ELb0ELb0ELb1ELb0EEENS1_21CollectiveEpilogueFwdINS6_IJS8_S8_S9_EEENS6_IJNS7_ILi1EEESH_SH_EEESB_SD_Li128ELb1ELb1ELb0ELb0EEENS1_19SingleTileSchedulerILb1ELb0ELb1ELi128EEEEEEEEEvNT_6ParamsE --------------------------
	.section	.text._ZN7cutlass13device_kernelIN5flash19enable_sm80_to_sm89INS1_16FlashAttnFwdSm80INS1_25CollectiveMainloopFwdSm80ILi4ELi1ELb0EN4cute5tupleIJNS5_1CILi128EEENS7_ILi64EEES8_EEELi128ENS_6half_tEfNS_4arch4Sm80ELb0ELb0ELb1ELb1ELb0ELb0ELb1ELb0EEENS1_21CollectiveEpilogueFwdINS6_IJS8_S8_S9_EEENS6_IJNS7_ILi1EEESH_SH_EEESB_SD_Li128ELb1ELb1ELb0ELb0EEENS1_19SingleTileSchedulerILb1ELb0ELb1ELi128EEEEEEEEEvNT_6ParamsE,"ax",@progbits
	.align	128
.text._ZN7cutlass13device_kernelIN5flash19enable_sm80_to_sm89INS1_16FlashAttnFwdSm80INS1_25CollectiveMainloopFwdSm80ILi4ELi1ELb0EN4cute5tupleIJNS5_1CILi128EEENS7_ILi64EEES8_EEELi128ENS_6half_tEfNS_4arch4Sm80ELb0ELb0ELb1ELb1ELb0ELb0ELb1ELb0EEENS1_21CollectiveEpilogueFwdINS6_IJS8_S8_S9_EEENS6_IJNS7_ILi1EEESH_SH_EEESB_SD_Li128ELb1ELb1ELb0ELb0EEENS1_19SingleTileSchedulerILb1ELb0ELb1ELi128EEEEEEEEEvNT_6ParamsE:
        .type           _ZN7cutlass13device_kernelIN5flash19enable_sm80_to_sm89INS1_16FlashAttnFwdSm80INS1_25CollectiveMainloopFwdSm80ILi4ELi1ELb0EN4cute5tupleIJNS5_1CILi128EEENS7_ILi64EEES8_EEELi128ENS_6half_tEfNS_4arch4Sm80ELb0ELb0ELb1ELb1ELb0ELb0ELb1ELb0EEENS1_21CollectiveEpilogueFwdINS6_IJS8_S8_S9_EEENS6_IJNS7_ILi1EEESH_SH_EEESB_SD_Li128ELb1ELb1ELb0ELb0EEENS1_19SingleTileSchedulerILb1ELb0ELb1ELi128EEEEEEEEEvNT_6ParamsE,@function
        .size           _ZN7cutlass13device_kernelIN5flash19enable_sm80_to_sm89INS1_16FlashAttnFwdSm80INS1_25CollectiveMainloopFwdSm80ILi4ELi1ELb0EN4cute5tupleIJNS5_1CILi128EEENS7_ILi64EEES8_EEELi128ENS_6half_tEfNS_4arch4Sm80ELb0ELb0ELb1ELb1ELb0ELb0ELb1ELb0EEENS1_21CollectiveEpilogueFwdINS6_IJS8_S8_S9_EEENS6_IJNS7_ILi1EEESH_SH_EEESB_SD_Li128ELb1ELb1ELb0ELb0EEENS1_19SingleTileSchedulerILb1ELb0ELb1ELi128EEEEEEEEEvNT_6ParamsE,(.L_x_46 - _ZN7cutlass13device_kernelIN5flash19enable_sm80_to_sm89INS1_16FlashAttnFwdSm80INS1_25CollectiveMainloopFwdSm80ILi4ELi1ELb0EN4cute5tupleIJNS5_1CILi128EEENS7_ILi64EEES8_EEELi128ENS_6half_tEfNS_4arch4Sm80ELb0ELb0ELb1ELb1ELb0ELb0ELb1ELb0EEENS1_21CollectiveEpilogueFwdINS6_IJS8_S8_S9_EEENS6_IJNS7_ILi1EEESH_SH_EEESB_SD_Li128ELb1ELb1ELb0ELb0EEENS1_19SingleTileSchedulerILb1ELb0ELb1ELi128EEEEEEEEEvNT_6ParamsE)
        .other          _ZN7cutlass13device_kernelIN5flash19enable_sm80_to_sm89INS1_16FlashAttnFwdSm80INS1_25CollectiveMainloopFwdSm80ILi4ELi1ELb0EN4cute5tupleIJNS5_1CILi128EEENS7_ILi64EEES8_EEELi128ENS_6half_tEfNS_4arch4Sm80ELb0ELb0ELb1ELb1ELb0ELb0ELb1ELb0EEENS1_21CollectiveEpilogueFwdINS6_IJS8_S8_S9_EEENS6_IJNS7_ILi1EEESH_SH_EEESB_SD_Li128ELb1ELb1ELb0ELb0EEENS1_19SingleTileSchedulerILb1ELb0ELb1ELi128EEEEEEEEEvNT_6ParamsE,@"STO_CUDA_ENTRY STV_DEFAULT"
_ZN7cutlass13device_kernelIN5flash19enable_sm80_to_sm89INS1_16FlashAttnFwdSm80INS1_25CollectiveMainloopFwdSm80ILi4ELi1ELb0EN4cute5tupleIJNS5_1CILi128EEENS7_ILi64EEES8_EEELi128ENS_6half_tEfNS_4arch4Sm80ELb0ELb0ELb1ELb1ELb0ELb0ELb1ELb0EEENS1_21CollectiveEpilogueFwdINS6_IJS8_S8_S9_EEENS6_IJNS7_ILi1EEESH_SH_EEESB_SD_Li128ELb1ELb1ELb0ELb0EEENS1_19SingleTileSchedulerILb1ELb0ELb1ELi128EEEEEEEEEvNT_6ParamsE:
[----:B------:R-:W-:Y:S01]  /*0000*/  LDC R1, c[0x0][0x28] ;  /* 0x00000a00ff017b82 */ /* 0x000fe20000000800 */
[----:B------:R-:W-:Y:S05]  /*0010*/  EXIT ;  /* 0x000000000000794d */ /* 0x000fea0003800000 */
.L_x_10:
        /* <DEDUP_REMOVED lines=14> */
.L_x_46:


//--------------------- .text._ZN7cutlass13device_kernelIN5flash19enable_sm80_to_sm89INS1_16FlashAttnFwdSm80INS1_25CollectiveMainloopFwdSm80ILi4ELi1ELb0EN4cute5tupleIJNS5_1CILi128EEENS7_ILi64EEES8_EEELi128ENS_6half_tEfNS_4arch4Sm80ELb0ELb0ELb1ELb1ELb0ELb1ELb1ELb0EEENS1_21CollectiveEpilogueFwdINS6_IJS8_S8_S9_EEENS6_IJNS7_ILi1EEESH_SH_EEESB_SD_Li128ELb1ELb1ELb0ELb0EEENS1_19SingleTileSchedulerILb1ELb0ELb1ELi128EEEEEEEEEvNT_6ParamsE --------------------------
	.section	.text._ZN7cutlass13device_kernelIN5flash19enable_sm80_to_sm89INS1_16FlashAttnFwdSm80INS1_25CollectiveMainloopFwdSm80ILi4ELi1ELb0EN4cute5tupleIJNS5_1CILi128EEENS7_ILi64EEES8_EEELi128ENS_6half_tEfNS_4arch4Sm80ELb0ELb0ELb1ELb1ELb0ELb1ELb1ELb0EEENS1_21CollectiveEpilogueFwdINS6_IJS8_S8_S9_EEENS6_IJNS7_ILi1EEESH_SH_EEESB_SD_Li128ELb1ELb1ELb0ELb0EEENS1_19SingleTileSchedulerILb1ELb0ELb1ELi128EEEEEEEEEvNT_6ParamsE,"ax",@progbits
	.align	128
.text._ZN7cutlass13device_kernelIN5flash19enable_sm80_to_sm89INS1_16FlashAttnFwdSm80INS1_25CollectiveMainloopFwdSm80ILi4ELi1ELb0EN4cute5tupleIJNS5_1CILi128EEENS7_ILi64EEES8_EEELi128ENS_6half_tEfNS_4arch4Sm80ELb0ELb0ELb1ELb1ELb0ELb1ELb1ELb0EEENS1_21CollectiveEpilogueFwdINS6_IJS8_S8_S9_EEENS6_IJNS7_ILi1EEESH_SH_EEESB_SD_Li128ELb1ELb1ELb0ELb0EEENS1_19SingleTileSchedulerILb1ELb0ELb1ELi128EEEEEEEEEvNT_6ParamsE:
        .type           _ZN7cutlass13device_kernelIN5flash19enable_sm80_to_sm89INS1_16FlashAttnFwdSm80INS1_25CollectiveMainloopFwdSm80ILi4ELi1ELb0EN4cute5tupleIJNS5_1CILi128EEENS7_ILi64EEES8_EEELi128ENS_6half_tEfNS_4arch4Sm80ELb0ELb0ELb1ELb1ELb0ELb1ELb1ELb0EEENS1_21CollectiveEpilogueFwdINS6_IJS8_S8_S9_EEENS6_IJNS7_ILi1EEESH_SH_EEESB_SD_Li128ELb1ELb1ELb0ELb0EEENS1_19SingleTileSchedulerILb1ELb0ELb1ELi128EEEEEEEEEvNT_6ParamsE,@function
        .size           _ZN7cutlass13device_kernelIN5flash19enable_sm80_to_sm89INS1_16FlashAttnFwdSm80INS1_25CollectiveMainloopFwdSm80ILi4ELi1ELb0EN4cute5tupleIJNS5_1CILi128EEENS7_ILi64EEES8_EEELi128ENS_6half_tEfNS_4arch4Sm80ELb0ELb0ELb1ELb1ELb0ELb1ELb1ELb0EEENS1_21CollectiveEpilogueFwdINS6_IJS8_S8_S9_EEENS6_IJNS7_ILi1EEESH_SH_EEESB_SD_Li128ELb1ELb1ELb0ELb0EEENS1_19SingleTileSchedulerILb1ELb0ELb1ELi128EEEEEEEEEvNT_6ParamsE,(.L_x_47 - _ZN7cutlass13device_kernelIN5flash19enable_sm80_to_sm89INS1_16FlashAttnFwdSm80INS1_25CollectiveMainloopFwdSm80ILi4ELi1ELb0EN4cute5tupleIJNS5_1CILi128EEENS7_ILi64EEES8_EEELi128ENS_6half_tEfNS_4arch4Sm80ELb0ELb0ELb1ELb1ELb0ELb1ELb1ELb0EEENS1_21CollectiveEpilogueFwdINS6_IJS8_S8_S9_EEENS6_IJNS7_ILi1EEESH_SH_EEESB_SD_Li128ELb1ELb1ELb0ELb0EEENS1_19SingleTileSchedulerILb1ELb0ELb1ELi128EEEEEEEEEvNT_6ParamsE)
        .other          _ZN7cutlass13device_kernelIN5flash19enable_sm80_to_sm89INS1_16FlashAttnFwdSm80INS1_25CollectiveMainloopFwdSm80ILi4ELi1ELb0EN4cute5tupleIJNS5_1CILi128EEENS7_ILi64EEES8_EEELi128ENS_6half_tEfNS_4arch4Sm80ELb0ELb0ELb1ELb1ELb0ELb1ELb1ELb0EEENS1_21CollectiveEpilogueFwdINS6_IJS8_S8_S9_EEENS6_IJNS7_ILi1EEESH_SH_EEESB_SD_Li128ELb1ELb1ELb0ELb0EEENS1_19SingleTileSchedulerILb1ELb0ELb1ELi128EEEEEEEEEvNT_6ParamsE,@"STO_CUDA_ENTRY STV_DEFAULT"
_ZN7cutlass13device_kernelIN5flash19enable_sm80_to_sm89INS1_16FlashAttnFwdSm80INS1_25CollectiveMainloopFwdSm80ILi4ELi1ELb0EN4cute5tupleIJNS5_1CILi128EEENS7_ILi64EEES8_EEELi128ENS_6half_tEfNS_4arch4Sm80ELb0ELb0ELb1ELb1ELb0ELb1ELb1ELb0EEENS1_21CollectiveEpilogueFwdINS6_IJS8_S8_S9_EEENS6_IJNS7_ILi1EEESH_SH_EEESB_SD_Li128ELb1ELb1ELb0ELb0EEENS1_19SingleTileSchedulerILb1ELb0ELb1ELi128EEEEEEEEEvNT_6ParamsE:
[----:B------:R-:W-:Y:S01]  /*0000*/  LDC R1, c[0x0][0x28] ;  /* 0x00000a00ff017b82 */ /* 0x000fe20000000800 */
[----:B------:R-:W-:Y:S05]  /*0010*/  EXIT ;  /* 0x000000000000794d */ /* 0x000fea0003800000 */
.L_x_11:
        /* <DEDUP_REMOVED lines=14> */
.L_x_47:


//--------------------- .text._ZN7cutlass13device_kernelIN5flash19enable_sm80_to_sm89INS1_16FlashAttnFwdSm80INS1_25CollectiveMainloopFwdSm80ILi4ELi1ELb0EN4cute5tupleIJNS5_1CILi128EEENS7_ILi48EEES8_EEELi128ENS_6half_tEfNS_4arch4Sm80ELb0ELb1ELb1ELb0ELb0ELb0ELb1ELb0EEENS1_21CollectiveEpilogueFwdINS6_IJS8_S8_S9_EEENS6_IJNS7_ILi1EEESH_SH_EEESB_SD_Li128ELb0ELb1ELb0ELb0EEENS1_19SingleTileSchedulerILb0ELb0ELb1ELi128EEEEEEEEEvNT_6ParamsE --------------------------
	.section	.text._ZN7cutlass13device_kernelIN5flash19enable_sm80_to_sm89INS1_16FlashAttnFwdSm80INS1_25CollectiveMainloopFwdSm80ILi4ELi1ELb0EN4cute5tupleIJNS5_1CILi128EEENS7_ILi48EEES8_EEELi128ENS_6half_tEfNS_4arch4Sm80ELb0ELb1ELb1ELb0ELb0ELb0ELb1ELb0EEENS1_21CollectiveEpilogueFwdINS6_IJS8_S8_S9_EEENS6_IJNS7_ILi1EEESH_SH_EEESB_SD_Li128ELb0ELb1ELb0ELb0EEENS1_19SingleTileSchedulerILb0ELb0ELb1ELi128EEEEEEEEEvNT_6ParamsE,"ax",@progbits
	.align	128
.text._ZN7cutlass13device_kernelIN5flash19enable_sm80_to_sm89INS1_16FlashAttnFwdSm80INS1_25CollectiveMainloopFwdSm80ILi4ELi1ELb0EN4cute5tupleIJNS5_1CILi128EEENS7_ILi48EEES8_EEELi128ENS_6half_tEfNS_4arch4Sm80ELb0ELb1ELb1ELb0ELb0ELb0ELb1ELb0EEENS1_21CollectiveEpilogueFwdINS6_IJS8_S8_S9_EEENS6_IJNS7_ILi1EEESH_SH_EEESB_SD_Li128ELb0ELb1ELb0ELb0EEENS1_19SingleTileSchedulerILb0ELb0ELb1ELi128EEEEEEEEEvNT_6ParamsE:
        .type           _ZN7cutlass13device_kernelIN5flash19enable_sm80_to_sm89INS1_16FlashAttnFwdSm80INS1_25CollectiveMainloopFwdSm80ILi4ELi1ELb0EN4cute5tupleIJNS5_1CILi128EEENS7_ILi48EEES8_EEELi128ENS_6half_tEfNS_4arch4Sm80ELb0ELb1ELb1ELb0ELb0ELb0ELb1ELb0EEENS1_21CollectiveEpilogueFwdINS6_IJS8_S8_S9_EEENS6_IJNS7_ILi1EEESH_SH_EEESB_SD_Li128ELb0ELb1ELb0ELb0EEENS1_19SingleTileSchedulerILb0ELb0ELb1ELi128EEEEEEEEEvNT_6ParamsE,@function
        .size           _ZN7cutlass13device_kernelIN5flash19enable_sm80_to_sm89INS1_16FlashAttnFwdSm80INS1_25CollectiveMainloopFwdSm80ILi4ELi1ELb0EN4cute5tupleIJNS5_1CILi128EEENS7_ILi48EEES8_EEELi128ENS_6half_tEfNS_4arch4Sm80ELb0ELb1ELb1ELb0ELb0ELb0ELb1ELb0EEENS1_21CollectiveEpilogueFwdINS6_IJS8_S8_S9_EEENS6_IJNS7_ILi1EEESH_SH_EEESB_SD_Li128ELb0ELb1ELb0ELb0EEENS1_19SingleTileSchedulerILb0ELb0ELb1ELi128EEEEEEEEEvNT_6ParamsE,(.L_x_48 - _ZN7cutlass13device_kernelIN5flash19enable_sm80_to_sm89INS1_16FlashAttnFwdSm80INS1_25CollectiveMainloopFwdSm80ILi4ELi1ELb0EN4cute5tupleIJNS5_1CILi128EEENS7_ILi48EEES8_EEELi128ENS_6half_tEfNS_4arch4Sm80ELb0ELb1ELb1ELb0ELb0ELb0ELb1ELb0EEENS1_21CollectiveEpilogueFwdINS6_IJS8_S8_S9_EEENS6_IJNS7_ILi1EEESH_SH_EEESB_SD_Li128ELb0ELb1ELb0ELb0EEENS1_19SingleTileSchedulerILb0ELb0ELb1ELi128EEEEEEEEEvNT_6ParamsE)
        .other          _ZN7cutlass13device_kernelIN5flash19enable_sm80_to_sm89INS1_16FlashAttnFwdSm80INS1_25CollectiveMainloopFwdSm80ILi4ELi1ELb0EN4cute5tupleIJNS5_1CILi128EEENS7_ILi48EEES8_EEELi128ENS_6half_tEfNS_4arch4Sm80ELb0ELb1ELb1ELb0ELb0ELb0ELb1ELb0EEENS1_21CollectiveEpilogueFwdINS6_IJS8_S8_S9_EEENS6_IJNS7_ILi1EEESH_SH_EEESB_SD_Li128ELb0ELb1ELb0ELb0EEENS1_19SingleTileSchedulerILb0ELb0ELb1ELi128EEEEEEEEEvNT_6ParamsE,@"STO_CUDA_ENTRY STV_DEFAULT"
_ZN7cutlass13device_kernelIN5flash19enable_sm80_to_sm89INS1_16FlashAttnFwdSm80INS1_25CollectiveMainloopFwdSm80ILi4ELi1ELb0EN4cute5tupleIJNS5_1CILi128EEENS7_ILi48EEES8_EEELi128ENS_6half_tEfNS_4arch4Sm80ELb0ELb1ELb1ELb0ELb0ELb0ELb1ELb0EEENS1_21CollectiveEpilogueFwdINS6_IJS8_S8_S9_EEENS6_IJNS7_ILi1EEESH_SH_EEESB_SD_Li128ELb0ELb1ELb0ELb0EEENS1_19SingleTileSchedulerILb0ELb0ELb1ELi128EEEEEEEEEvNT_6ParamsE:
[----:B------:R-:W-:Y:S01]  /*0000*/  LDC R1, c[0x0][0x28] ;  /* 0x00000a00ff017b82 */ /* 0x000fe20000000800 */
[----:B------:R-:W-:Y:S05]  /*0010*/  EXIT ;  /* 0x000000000000794d */ /* 0x000fea0003800000 */
.L_x_12:
        /* <DEDUP_REMOVED lines=14> */
.L_x_48:


//--------------------- .text._ZN7cutlass13device_kernelIN5flash19enable_sm80_to_sm89INS1_16FlashAttnFwdSm80INS1_25CollectiveMainloopFwdSm80ILi4ELi1ELb0EN4cute5tupleIJNS5_1CILi128EEENS7_ILi48EEES8_EEELi128ENS_6half_tEfNS_4arch4Sm80ELb0ELb1ELb1ELb1ELb0ELb0ELb1ELb0EEENS1_21CollectiveEpilogueFwdINS6_IJS8_S8_S9_EEENS6_IJNS7_ILi1EEESH_SH_EEESB_SD_Li128ELb1ELb1ELb0ELb0EEENS1_19SingleTileSchedulerILb1ELb0ELb1ELi128EEEEEEEEEvNT_6ParamsE --------------------------
	.section	.text._ZN7cutlass13device_kernelIN5flash19enable_sm80_to_sm89INS1_16FlashAttnFwdSm80INS1_25CollectiveMainloopFwdSm80ILi4ELi1ELb0EN4cute5tupleIJNS5_1CILi128EEENS7_ILi48EEES8_EEELi128ENS_6half_tEfNS_4arch4Sm80ELb0ELb1ELb1ELb1ELb0ELb0ELb1ELb0EEENS1_21CollectiveEpilogueFwdINS6_IJS8_S8_S9_EEENS6_IJNS7_ILi1EEESH_SH_EEESB_SD_Li128ELb1ELb1ELb0ELb0EEENS1_19SingleTileSchedulerILb1ELb0ELb1ELi128EEEEEEEEEvNT_6ParamsE,"ax",@progbits
	.align	128
.text._ZN7cutlass13device_kernelIN5flash19enable_sm80_to_sm89INS1_16FlashAttnFwdSm80INS1_25CollectiveMainloopFwdSm80ILi4ELi1ELb0EN4cute5tupleIJNS5_1CILi128EEENS7_ILi48EEES8_EEELi128ENS_6half_tEfNS_4arch4Sm80ELb0ELb1ELb1ELb1ELb0ELb0ELb1ELb0EEENS1_21CollectiveEpilogueFwdINS6_IJS8_S8_S9_EEENS6_IJNS7_ILi1EEESH_SH_EEESB_SD_Li128ELb1ELb1ELb0ELb0EEENS1_19SingleTileSchedulerILb1ELb0ELb1ELi128EEEEEEEEEvNT_6ParamsE:
        .type           _ZN7cutlass13device_kernelIN5flash19enable_sm80_to_sm89INS1_16FlashAttnFwdSm80INS1_25CollectiveMainloopFwdSm80ILi4ELi1ELb0EN4cute5tupleIJNS5_1CILi128EEENS7_ILi48EEES8_EEELi128ENS_6half_tEfNS_4arch4Sm80ELb0ELb1ELb1ELb1ELb0ELb0ELb1ELb0EEENS1_21CollectiveEpilogueFwdINS6_IJS8_S8_S9_EEENS6_IJNS7_ILi1EEESH_SH_EEESB_SD_Li128ELb1ELb1ELb0ELb0EEENS1_19SingleTileSchedulerILb1ELb0ELb1ELi128EEEEEEEEEvNT_6ParamsE,@function
        .size           _ZN7cutlass13device_kernelIN5flash19enable_sm80_to_sm89INS1_16FlashAttnFwdSm80INS1_25CollectiveMainloopFwdSm80ILi4ELi1ELb0EN4cute5tupleIJNS5_1CILi128EEENS7_ILi48EEES8_EEELi128ENS_6half_tEfNS_4arch4Sm80ELb0ELb1ELb1ELb1ELb0ELb0ELb1ELb0EEENS1_21CollectiveEpilogueFwdINS6_IJS8_S8_S9_EEENS6_IJNS7_ILi1EEESH_SH_EEESB_SD_Li128ELb1ELb1ELb0ELb0EEENS1_19SingleTileSchedulerILb1ELb0ELb1ELi128EEEEEEEEEvNT_6ParamsE,(.L_x_49 - _ZN7cutlass13device_kernelIN5flash19enable_sm80_to_sm89INS1_16FlashAttnFwdSm80INS1_25CollectiveMainloopFwdSm80ILi4ELi1ELb0EN4cute5tupleIJNS5_1CILi128EEENS7_ILi48EEES8_EEELi128ENS_6half_tEfNS_4arch4Sm80ELb0ELb1ELb1ELb1ELb0ELb0ELb1ELb0EEENS1_21CollectiveEpilogueFwdINS6_IJS8_S8_S9_EEENS6_IJNS7_ILi1EEESH_SH_EEESB_SD_Li128ELb1ELb1ELb0ELb0EEENS1_19SingleTileSchedulerILb1ELb0ELb1ELi128EEEEEEEEEvNT_6ParamsE)
        .other          _ZN7cutlass13device_kernelIN5flash19enable_sm80_to_sm89INS1_16FlashAttnFwdSm80INS1_25CollectiveMainloopFwdSm80ILi4ELi1ELb0EN4cute5tupleIJNS5_1CILi128EEENS7_ILi48EEES8_EEELi128ENS_6half_tEfNS_4arch4Sm80ELb0ELb1ELb1ELb1ELb0ELb0ELb1ELb0EEENS1_21CollectiveEpilogueFwdINS6_IJS8_S8_S9_EEENS6_IJNS7_ILi1EEESH_SH_EEESB_SD_Li128ELb1ELb1ELb0ELb0EEENS1_19SingleTileSchedulerILb1ELb0ELb1ELi128EEEEEEEEEvNT_6ParamsE,@"STO_CUDA_ENTRY STV_DEFAULT"
_ZN7cutlass13device_kernelIN5flash19enable_sm80_to_sm89INS1_16FlashAttnFwdSm80INS1_25CollectiveMainloopFwdSm80ILi4ELi1ELb0EN4cute5tupleIJNS5_1CILi128EEENS7_ILi48EEES8_EEELi128ENS_6half_tEfNS_4arch4Sm80ELb0ELb1ELb1ELb1ELb0ELb0ELb1ELb0EEENS1_21CollectiveEpilogueFwdINS6_IJS8_S8_S9_EEENS6_IJNS7_ILi1EEESH_SH_EEESB_SD_Li128ELb1ELb1ELb0ELb0EEENS1_19SingleTileSchedulerILb1ELb0ELb1ELi128EEEEEEEEEvNT_6ParamsE:
[----:B------:R-:W-:Y:S01]  /*0000*/  LDC R1, c[0x0][0x28] ;  /* 0x00000a00ff017b82 */ /* 0x000fe20000000800 */
[----:B------:R-:W-:Y:S05]  /*0010*/  EXIT ;  /* 0x000000000000794d */ /* 0x000fea0003800000 */
.L_x_13:
        /* <DEDUP_REMOVED lines=14> */
.L_x_49:


//--------------------- .text._ZN7cutlass13device_kernelIN5flash19enable_sm80_to_sm89INS1_16FlashAttnFwdSm80INS1_25CollectiveMainloopFwdSm80ILi4ELi1ELb0EN4cute5tupleIJNS5_1CILi128EEENS7_ILi48EEES8_EEELi128ENS_6half_tEfNS_4arch4Sm80ELb0ELb1ELb1ELb1ELb0ELb1ELb1ELb0EEENS1_21CollectiveEpilogueFwdINS6_IJS8_S8_S9_EEENS6_IJNS7_ILi1EEESH_SH_EEESB_SD_Li128ELb1ELb1ELb0ELb0EEENS1_19SingleTileSchedulerILb1ELb0ELb1ELi128EEEEEEEEEvNT_6ParamsE --------------------------
	.section	.text._ZN7cutlass13device_kernelIN5flash19enable_sm80_to_sm89INS1_16FlashAttnFwdSm80INS1_25CollectiveMainloopFwdSm80ILi4ELi1ELb0EN4cute5tupleIJNS5_1CILi128EEENS7_ILi48EEES8_EEELi128ENS_6half_tEfNS_4arch4Sm80ELb0ELb1ELb1ELb1ELb0ELb1ELb1ELb0EEENS1_21CollectiveEpilogueFwdINS6_IJS8_S8_S9_EEENS6_IJNS7_ILi1EEESH_SH_EEESB_SD_Li128ELb1ELb1ELb0ELb0EEENS1_19SingleTileSchedulerILb1ELb0ELb1ELi128EEEEEEEEEvNT_6ParamsE,"ax",@progbits
	.align	128
.text._ZN7cutlass13device_kernelIN5flash19enable_sm80_to_sm89INS1_16FlashAttnFwdSm80INS1_25CollectiveMainloopFwdSm80ILi4ELi1ELb0EN4cute5tupleIJNS5_1CILi128EEENS7_ILi48EEES8_EEELi128ENS_6half_tEfNS_4arch4Sm80ELb0ELb1ELb1ELb1ELb0ELb1ELb1ELb0EEENS1_21CollectiveEpilogueFwdINS6_IJS8_S8_S9_EEENS6_IJNS7_ILi1EEESH_SH_EEESB_SD_Li128ELb1ELb1ELb0ELb0EEENS1_19SingleTileSchedulerILb1ELb0ELb1ELi128EEEEEEEEEvNT_6ParamsE:
        .type           _ZN7cutlass13device_kernelIN5flash19enable_sm80_to_sm89INS1_16FlashAttnFwdSm80INS1_25CollectiveMainloopFwdSm80ILi4ELi1ELb0EN4cute5tupleIJNS5_1CILi128EEENS7_ILi48EEES8_EEELi128ENS_6half_tEfNS_4arch4Sm80ELb0ELb1ELb1ELb1ELb0ELb1ELb1ELb0EEENS1_21CollectiveEpilogueFwdINS6_IJS8_S8_S9_EEENS6_IJNS7_ILi1EEESH_SH_EEESB_SD_Li128ELb1ELb1ELb0ELb0EEENS1_19SingleTileSchedulerILb1ELb0ELb1ELi128EEEEEEEEEvNT_6ParamsE,@function
        .size           _ZN7cutlass13device_kernelIN5flash19enable_sm80_to_sm89INS1_16FlashAttnFwdSm80INS1_25CollectiveMainloopFwdSm80ILi4ELi1ELb0EN4cute5tupleIJNS5_1CILi128EEENS7_ILi48EEES8_EEELi128ENS_6half_tEfNS_4arch4Sm80ELb0ELb1ELb1ELb1ELb0ELb1ELb1ELb0EEENS1_21CollectiveEpilogueFwdINS6_IJS8_S8_S9_EEENS6_IJNS7_ILi1EEESH_SH_EEESB_SD_Li128ELb1ELb1ELb0ELb0EEENS1_19SingleTileSchedulerILb1ELb0ELb1ELi128EEEEEEEEEvNT_6ParamsE,(.L_x_50 - _ZN7cutlass13device_kernelIN5flash19enable_sm80_to_sm89INS1_16FlashAttnFwdSm80INS1_25CollectiveMainloopFwdSm80ILi4ELi1ELb0EN4cute5tupleIJNS5_1CILi128EEENS7_ILi48EEES8_EEELi128ENS_6half_tEfNS_4arch4Sm80ELb0ELb1ELb1ELb1ELb0ELb1ELb1ELb0EEENS1_21CollectiveEpilogueFwdINS6_IJS8_S8_S9_EEENS6_IJNS7_ILi1EEESH_SH_EEESB_SD_Li128ELb1ELb1ELb0ELb0EEENS1_19SingleTileSchedulerILb1ELb0ELb1ELi128EEEEEEEEEvNT_6ParamsE)
        .other          _ZN7cutlass13device_kernelIN5flash19enable_sm80_to_sm89INS1_16FlashAttnFwdSm80INS1_25CollectiveMainloopFwdSm80ILi4ELi1ELb0EN4cute5tupleIJNS5_1CILi128EEENS7_ILi48EEES8_EEELi128ENS_6half_tEfNS_4arch4Sm80ELb0ELb1ELb1ELb1ELb0ELb1ELb1ELb0EEENS1_21CollectiveEpilogueFwdINS6_IJS8_S8_S9_EEENS6_IJNS7_ILi1EEESH_SH_EEESB_SD_Li128ELb1ELb1ELb0ELb0EEENS1_19SingleTileSchedulerILb1ELb0ELb1ELi128EEEEEEEEEvNT_6ParamsE,@"STO_CUDA_ENTRY STV_DEFAULT"
_ZN7cutlass13device_kernelIN5flash19enable_sm80_to_sm89INS1_16FlashAttnFwdSm80INS1_25CollectiveMainloopFwdSm80ILi4ELi1ELb0EN4cute5tupleIJNS5_1CILi128EEENS7_ILi48EEES8_EEELi128ENS_6half_tEfNS_4arch4Sm80ELb0ELb1ELb1ELb1ELb0ELb1ELb1ELb0EEENS1_21CollectiveEpilogueFwdINS6_IJS8_S8_S9_EEENS6_IJNS7_ILi1EEESH_SH_EEESB_SD_Li128ELb1ELb1ELb0ELb0EEENS1_19SingleTileSchedulerILb1ELb0ELb1ELi128EEEEEEEEEvNT_6ParamsE:
[----:B------:R-:W-:Y:S01]  /*0000*/  LDC R1, c[0x0][0x28] ;  /* 0x00000a00ff017b82 */ /* 0x000fe20000000800 */
[----:B------:R-:W-:Y:S05]  /*0010*/  EXIT ;  /* 0x000000000000794d */ /* 0x000fea0003800000 */
.L_x_14:
        /* <DEDUP_REMOVED lines=14> */
.L_x_50:


//--------------------- .text._ZN7cutlass13device_kernelIN5flash19enable_sm80_to_sm89INS1_16FlashAttnFwdSm80INS1_25CollectiveMainloopFwdSm80ILi4ELi1ELb0EN4cute5tupleIJNS5_1CILi128EEENS7_ILi64EEES8_EEELi128ENS_6half_tEfNS_4arch4Sm80ELb1ELb0ELb1ELb0ELb0ELb0ELb1ELb0EEENS1_21CollectiveEpilogueFwdINS6_IJS8_S8_S9_EEENS6_IJNS7_ILi1EEESH_SH_EEESB_SD_Li128ELb0ELb1ELb0ELb0EEENS1_30DynamicPersistentTileSchedulerILi128ELi128ELb0ELb1ELb0EEEEEEEEEvNT_6ParamsE --------------------------
	.section	.text._ZN7cutlass13device_kernelIN5flash19enable_sm80_to_sm89INS1_16FlashAttnFwdSm80INS1_25CollectiveMainloopFwdSm80ILi4ELi1ELb0EN4cute5tupleIJNS5_1CILi128EEENS7_ILi64EEES8_EEELi128ENS_6half_tEfNS_4arch4Sm80ELb1ELb0ELb1ELb0ELb0ELb0ELb1ELb0EEENS1_21CollectiveEpilogueFwdINS6_IJS8_S8_S9_EEENS6_IJNS7_ILi1EEESH_SH_EEESB_SD_Li128ELb0ELb1ELb0ELb0EEENS1_30DynamicPersistentTileSchedulerILi128ELi128ELb0ELb1ELb0EEEEEEEEEvNT_6ParamsE,"ax",@progbits
	.align	128
.text._ZN7cutlass13device_kernelIN5flash19enable_sm80_to_sm89INS1_16FlashAttnFwdSm80INS1_25CollectiveMainloopFwdSm80ILi4ELi1ELb0EN4cute5tupleIJNS5_1CILi128EEENS7_ILi64EEES8_EEELi128ENS_6half_tEfNS_4arch4Sm80ELb1ELb0ELb1ELb0ELb0ELb0ELb1ELb0EEENS1_21CollectiveEpilogueFwdINS6_IJS8_S8_S9_EEENS6_IJNS7_ILi1EEESH_SH_EEESB_SD_Li128ELb0ELb1ELb0ELb0EEENS1_30DynamicPersistentTileSchedulerILi128ELi128ELb0ELb1ELb0EEEEEEEEEvNT_6ParamsE:
        .type           _ZN7cutlass13device_kernelIN5flash19enable_sm80_to_sm89INS1_16FlashAttnFwdSm80INS1_25CollectiveMainloopFwdSm80ILi4ELi1ELb0EN4cute5tupleIJNS5_1CILi128EEENS7_ILi64EEES8_EEELi128ENS_6half_tEfNS_4arch4Sm80ELb1ELb0ELb1ELb0ELb0ELb0ELb1ELb0EEENS1_21CollectiveEpilogueFwdINS6_IJS8_S8_S9_EEENS6_IJNS7_ILi1EEESH_SH_EEESB_SD_Li128ELb0ELb1ELb0ELb0EEENS1_30DynamicPersistentTileSchedulerILi128ELi128ELb0ELb1ELb0EEEEEEEEEvNT_6ParamsE,@function
        .size           _ZN7cutlass13device_kernelIN5flash19enable_sm80_to_sm89INS1_16FlashAttnFwdSm80INS1_25CollectiveMainloopFwdSm80ILi4ELi1ELb0EN4cute5tupleIJNS5_1CILi128EEENS7_ILi64EEES8_EEELi128ENS_6half_tEfNS_4arch4Sm80ELb1ELb0ELb1ELb0ELb0ELb0ELb1ELb0EEENS1_21CollectiveEpilogueFwdINS6_IJS8_S8_S9_EEENS6_IJNS7_ILi1EEESH_SH_EEESB_SD_Li128ELb0ELb1ELb0ELb0EEENS1_30DynamicPersistentTileSchedulerILi128ELi128ELb0ELb1ELb0EEEEEEEEEvNT_6ParamsE,(.L_x_51 - _ZN7cutlass13device_kernelIN5flash19enable_sm80_to_sm89INS1_16FlashAttnFwdSm80INS1_25CollectiveMainloopFwdSm80ILi4ELi1ELb0EN4cute5tupleIJNS5_1CILi128EEENS7_ILi64EEES8_EEELi128ENS_6half_tEfNS_4arch4Sm80ELb1ELb0ELb1ELb0ELb0ELb0ELb1ELb0EEENS1_21CollectiveEpilogueFwdINS6_IJS8_S8_S9_EEENS6_IJNS7_ILi1EEESH_SH_EEESB_SD_Li128ELb0ELb1ELb0ELb0EEENS1_30DynamicPersistentTileSchedulerILi128ELi128ELb0ELb1ELb0EEEEEEEEEvNT_6ParamsE)
        .other          _ZN7cutlass13device_kernelIN5flash19enable_sm80_to_sm89INS1_16FlashAttnFwdSm80INS1_25CollectiveMainloopFwdSm80ILi4ELi1ELb0EN4cute5tupleIJNS5_1CILi128EEENS7_ILi64EEES8_EEELi128ENS_6half_tEfNS_4arch4Sm80ELb1ELb0ELb1ELb0ELb0ELb0ELb1ELb0EEENS1_21CollectiveEpilogueFwdINS6_IJS8_S8_S9_EEENS6_IJNS7_ILi1EEESH_SH_EEESB_SD_Li128ELb0ELb1ELb0ELb0EEENS1_30DynamicPersistentTileSchedulerILi128ELi128ELb0ELb1ELb0EEEEEEEEEvNT_6ParamsE,@"STO_CUDA_ENTRY STV_DEFAULT"
_ZN7cutlass13device_kernelIN5flash19enable_sm80_to_sm89INS1_16FlashAttnFwdSm80INS1_25CollectiveMainloopFwdSm80ILi4ELi1ELb0EN4cute5tupleIJNS5_1CILi128EEENS7_ILi64EEES8_EEELi128ENS_6half_tEfNS_4arch4Sm80ELb1ELb0ELb1ELb0ELb0ELb0ELb1ELb0EEENS1_21CollectiveEpilogueFwdINS6_IJS8_S8_S9_EEENS6_IJNS7_ILi1EEESH_SH_EEESB_SD_Li128ELb0ELb1ELb0ELb0EEENS1_30DynamicPersistentTileSchedulerILi128ELi128ELb0ELb1ELb0EEEEEEEEEvNT_6ParamsE:
[----:B------:R-:W-:Y:S01]  /*0000*/  LDC R1, c[0x0][0x28] ;  /* 0x00000a00ff017b82 */ /* 0x000fe20000000800 */
[----:B------:R-:W-:Y:S05]  /*0010*/  EXIT ;  /* 0x000000000000794d */ /* 0x000fea0003800000 */
.L_x_15:
        /* <DEDUP_REMOVED lines=14> */
.L_x_51:


//--------------------- .text._ZN7cutlass13device_kernelIN5flash19enable_sm80_to_sm89INS1_16FlashAttnFwdSm80INS1_25CollectiveMainloopFwdSm80ILi4ELi1ELb0EN4cute5tupleIJNS5_1CILi128EEENS7_ILi64EEES8_EEELi128ENS_6half_tEfNS_4arch4Sm80ELb1ELb0ELb1ELb1ELb0ELb0ELb1ELb0EEENS1_21CollectiveEpilogueFwdINS6_IJS8_S8_S9_EEENS6_IJNS7_ILi1EEESH_SH_EEESB_SD_Li128ELb1ELb1ELb0ELb0EEENS1_19SingleTileSchedulerILb1ELb0ELb1ELi128EEEEEEEEEvNT_6ParamsE --------------------------
	.section	.text._ZN7cutlass13device_kernelIN5flash19enable_sm80_to_sm89INS1_16FlashAttnFwdSm80INS1_25CollectiveMainloopFwdSm80ILi4ELi1ELb0EN4cute5tupleIJNS5_1CILi128EEENS7_ILi64EEES8_EEELi128ENS_6half_tEfNS_4arch4Sm80ELb1ELb0ELb1ELb1ELb0ELb0ELb1ELb0EEENS1_21CollectiveEpilogueFwdINS6_IJS8_S8_S9_EEENS6_IJNS7_ILi1EEESH_SH_EEESB_SD_Li128ELb1ELb1ELb0ELb0EEENS1_19SingleTileSchedulerILb1ELb0ELb1ELi128EEEEEEEEEvNT_6ParamsE,"ax",@progbits
	.align	128
.text._ZN7cutlass13device_kernelIN5flash19enable_sm80_to_sm89INS1_16FlashAttnFwdSm80INS1_25CollectiveMainloopFwdSm80ILi4ELi1ELb0EN4cute5tupleIJNS5_1CILi128EEENS7_ILi64EEES8_EEELi128ENS_6half_tEfNS_4arch4Sm80ELb1ELb0ELb1ELb1ELb0ELb0ELb1ELb0EEENS1_21CollectiveEpilogueFwdINS6_IJS8_S8_S9_EEENS6_IJNS7_ILi1EEESH_SH_EEESB_SD_Li128ELb1ELb1ELb0ELb0EEENS1_19SingleTileSchedulerILb1ELb0ELb1ELi128EEEEEEEEEvNT_6ParamsE:
        .type           _ZN7cutlass13device_kernelIN5flash19enable_sm80_to_sm89INS1_16FlashAttnFwdSm80INS1_25CollectiveMainloopFwdSm80ILi4ELi1ELb0EN4cute5tupleIJNS5_1CILi128EEENS7_ILi64EEES8_EEELi128ENS_6half_tEfNS_4arch4Sm80ELb1ELb0ELb1ELb1ELb0ELb0ELb1ELb0EEENS1_21CollectiveEpilogueFwdINS6_IJS8_S8_S9_EEENS6_IJNS7_ILi1EEESH_SH_EEESB_SD_Li128ELb1ELb1ELb0ELb0EEENS1_19SingleTileSchedulerILb1ELb0ELb1ELi128EEEEEEEEEvNT_6ParamsE,@function
        .size           _ZN7cutlass13device_kernelIN5flash19enable_sm80_to_sm89INS1_16FlashAttnFwdSm80INS1_25CollectiveMainloopFwdSm80ILi4ELi1ELb0EN4cute5tupleIJNS5_1CILi128EEENS7_ILi64EEES8_EEELi128ENS_6half_tEfNS_4arch4Sm80ELb1ELb0ELb1ELb1ELb0ELb0ELb1ELb0EEENS1_21CollectiveEpilogueFwdINS6_IJS8_S8_S9_EEENS6_IJNS7_ILi1EEESH_SH_EEESB_SD_Li128ELb1ELb1ELb0ELb0EEENS1_19SingleTileSchedulerILb1ELb0ELb1ELi128EEEEEEEEEvNT_6ParamsE,(.L_x_52 - _ZN7cutlass13device_kernelIN5flash19enable_sm80_to_sm89INS1_16FlashAttnFwdSm80INS1_25CollectiveMainloopFwdSm80ILi4ELi1ELb0EN4cute5tupleIJNS5_1CILi128EEENS7_ILi64EEES8_EEELi128ENS_6half_tEfNS_4arch4Sm80ELb1ELb0ELb1ELb1ELb0ELb0ELb1ELb0EEENS1_21CollectiveEpilogueFwdINS6_IJS8_S8_S9_EEENS6_IJNS7_ILi1EEESH_SH_EEESB_SD_Li128ELb1ELb1ELb0ELb0EEENS1_19SingleTileSchedulerILb1ELb0ELb1ELi128EEEEEEEEEvNT_6ParamsE)
        .other          _ZN7cutlass13device_kernelIN5flash19enable_sm80_to_sm89INS1_16FlashAttnFwdSm80INS1_25CollectiveMainloopFwdSm80ILi4ELi1ELb0EN4cute5tupleIJNS5_1CILi128EEENS7_ILi64EEES8_EEELi128ENS_6half_tEfNS_4arch4Sm80ELb1ELb0ELb1ELb1ELb0ELb0ELb1ELb0EEENS1_21CollectiveEpilogueFwdINS6_IJS8_S8_S9_EEENS6_IJNS7_ILi1EEESH_SH_EEESB_SD_Li128ELb1ELb1ELb0ELb0EEENS1_19SingleTileSchedulerILb1ELb0ELb1ELi128EEEEEEEEEvNT_6ParamsE,@"STO_CUDA_ENTRY STV_DEFAULT"
_ZN7cutlass13device_kernelIN5flash19enable_sm80_to_sm89INS1_16FlashAttnFwdSm80INS1_25CollectiveMainloopFwdSm80ILi4ELi1ELb0EN4cute5tupleIJNS5_1CILi128EEENS7_ILi64EEES8_EEELi128ENS_6half_tEfNS_4arch4Sm80ELb1ELb0ELb1ELb1ELb0ELb0ELb1ELb0EEENS1_21CollectiveEpilogueFwdINS6_IJS8_S8_S9_EEENS6_IJNS7_ILi1EEESH_SH_EEESB_SD_Li128ELb1ELb1ELb0ELb0EEENS1_19SingleTileSchedulerILb1ELb0ELb1ELi128EEEEEEEEEvNT_6ParamsE:
[----:B------:R-:W-:Y:S01]  /*0000*/  LDC R1, c[0x0][0x28] ;  /* 0x00000a00ff017b82 */ /* 0x000fe20000000800 */
[----:B------:R-:W-:Y:S05]  /*0010*/  EXIT ;  /* 0x000000000000794d */ /* 0x000fea0003800000 */
.L_x_16:
        /* <DEDUP_REMOVED lines=14> */
.L_x_52:


//--------------------- .text._ZN7cutlass13device_kernelIN5flash19enable_sm80_to_sm89INS1_16FlashAttnFwdSm80INS1_25CollectiveMainloopFwdSm80ILi4ELi1ELb0EN4cute5tupleIJNS5_1CILi128EEENS7_ILi64EEES8_EEELi128ENS_6half_tEfNS_4arch4Sm80ELb1ELb0ELb1ELb1ELb0ELb1ELb1ELb0EEENS1_21CollectiveEpilogueFwdINS6_IJS8_S8_S9_EEENS6_IJNS7_ILi1EEESH_SH_EEESB_SD_Li128ELb1ELb1ELb0ELb0EEENS1_19SingleTileSchedulerILb1ELb0ELb1ELi128EEEEEEEEEvNT_6ParamsE --------------------------
	.section	.text._ZN7cutlass13device_kernelIN5flash19enable_sm80_to_sm89INS1_16FlashAttnFwdSm80INS1_25CollectiveMainloopFwdSm80ILi4ELi1ELb0EN4cute5tupleIJNS5_1CILi128EEENS7_ILi64EEES8_EEELi128ENS_6half_tEfNS_4arch4Sm80ELb1ELb0ELb1ELb1ELb0ELb1ELb1ELb0EEENS1_21CollectiveEpilogueFwdINS6_IJS8_S8_S9_EEENS6_IJNS7_ILi1EEESH_SH_EEESB_SD_Li128ELb1ELb1ELb0ELb0EEENS1_19SingleTileSchedulerILb1ELb0ELb1ELi128EEEEEEEEEvNT_6ParamsE,"ax",@progbits
	.align	128
.text._ZN7cutlass13device_kernelIN5flash19enable_sm80_to_sm89INS1_16FlashAttnFwdSm80INS1_25CollectiveMainloopFwdSm80ILi4ELi1ELb0EN4cute5tupleIJNS5_1CILi128EEENS7_ILi64EEES8_EEELi128ENS_6half_tEfNS_4arch4Sm80ELb1ELb0ELb1ELb1ELb0ELb1ELb1ELb0EEENS1_21CollectiveEpilogueFwdINS6_IJS8_S8_S9_EEENS6_IJNS7_ILi1EEESH_SH_EEESB_SD_Li128ELb1ELb1ELb0ELb0EEENS1_19SingleTileSchedulerILb1ELb0ELb1ELi128EEEEEEEEEvNT_6ParamsE:
        .type           _ZN7cutlass13device_kernelIN5flash19enable_sm80_to_sm89INS1_16FlashAttnFwdSm80INS1_25CollectiveMainloopFwdSm80ILi4ELi1ELb0EN4cute5tupleIJNS5_1CILi128EEENS7_ILi64EEES8_EEELi128ENS_6half_tEfNS_4arch4Sm80ELb1ELb0ELb1ELb1ELb0ELb1ELb1ELb0EEENS1_21CollectiveEpilogueFwdINS6_IJS8_S8_S9_EEENS6_IJNS7_ILi1EEESH_SH_EEESB_SD_Li128ELb1ELb1ELb0ELb0EEENS1_19SingleTileSchedulerILb1ELb0ELb1ELi128EEEEEEEEEvNT_6ParamsE,@function
        .size           _ZN7cutlass13device_kernelIN5flash19enable_sm80_to_sm89INS1_16FlashAttnFwdSm80INS1_25CollectiveMainloopFwdSm80ILi4ELi1ELb0EN4cute5tupleIJNS5_1CILi128EEENS7_ILi64EEES8_EEELi128ENS_6half_tEfNS_4arch4Sm80ELb1ELb0ELb1ELb1ELb0ELb1ELb1ELb0EEENS1_21CollectiveEpilogueFwdINS6_IJS8_S8_S9_EEENS6_IJNS7_ILi1EEESH_SH_EEESB_SD_Li128ELb1ELb1ELb0ELb0EEENS1_19SingleTileSchedulerILb1ELb0ELb1ELi128EEEEEEEEEvNT_6ParamsE,(.L_x_53 - _ZN7cutlass13device_kernelIN5flash19enable_sm80_to_sm89INS1_16FlashAttnFwdSm80INS1_25CollectiveMainloopFwdSm80ILi4ELi1ELb0EN4cute5tupleIJNS5_1CILi128EEENS7_ILi64EEES8_EEELi128ENS_6half_tEfNS_4arch4Sm80ELb1ELb0ELb1ELb1ELb0ELb1ELb1ELb0EEENS1_21CollectiveEpilogueFwdINS6_IJS8_S8_S9_EEENS6_IJNS7_ILi1EEESH_SH_EEESB_SD_Li128ELb1ELb1ELb0ELb0EEENS1_19SingleTileSchedulerILb1ELb0ELb1ELi128EEEEEEEEEvNT_6ParamsE)
        .other          _ZN7cutlass13device_kernelIN5flash19enable_sm80_to_sm89INS1_16FlashAttnFwdSm80INS1_25CollectiveMainloopFwdSm80ILi4ELi1ELb0EN4cute5tupleIJNS5_1CILi128EEENS7_ILi64EEES8_EEELi128ENS_6half_tEfNS_4arch4Sm80ELb1ELb0ELb1ELb1ELb0ELb1ELb1ELb0EEENS1_21CollectiveEpilogueFwdINS6_IJS8_S8_S9_EEENS6_IJNS7_ILi1EEESH_SH_EEESB_SD_Li128ELb1ELb1ELb0ELb0EEENS1_19SingleTileSchedulerILb1ELb0ELb1ELi128EEEEEEEEEvNT_6ParamsE,@"STO_CUDA_ENTRY STV_DEFAULT"
_ZN7cutlass13device_kernelIN5flash19enable_sm80_to_sm89INS1_16FlashAttnFwdSm80INS1_25CollectiveMainloopFwdSm80ILi4ELi1ELb0EN4cute5tupleIJNS5_1CILi128EEENS7_ILi64EEES8_EEELi128ENS_6half_tEfNS_4arch4Sm80ELb1ELb0ELb1ELb1ELb0ELb1ELb1ELb0EEENS1_21CollectiveEpilogueFwdINS6_IJS8_S8_S9_EEENS6_IJNS7_ILi1EEESH_SH_EEESB_SD_Li128ELb1ELb1ELb0ELb0EEENS1_19SingleTileSchedulerILb1ELb0ELb1ELi128EEEEEEEEEvNT_6ParamsE:
[----:B------:R-:W-:Y:S01]  /*0000*/  LDC R1, c[0x0][0x28] ;  /* 0x00000a00ff017b82 */ /* 0x000fe20000000800 */
[----:B------:R-:W-:Y:S05]  /*0010*/  EXIT ;  /* 0x000000000000794d */ /* 0x000fea0003800000 */
.L_x_17:
        /* <DEDUP_REMOVED lines=14> */
.L_x_53:


//--------------------- .text._ZN7cutlass13device_kernelIN5flash19enable_sm80_to_sm89INS1_16FlashAttnFwdSm80INS1_25CollectiveMainloopFwdSm80ILi8ELi1ELb1EN4cute5tupleIJNS5_1CILi128EEES8_S8_EEELi128ENS_6half_tEfNS_4arch4Sm80ELb0ELb0ELb0ELb0ELb0ELb0ELb1ELb0EEENS1_21CollectiveEpilogueFwdIS9_NS6_IJNS7_ILi1EEESF_SF_EEESA_SC_Li256ELb0ELb1ELb0ELb0EEENS1_19SingleTileSchedulerILb0ELb0ELb1ELi128EEEEEEEEEvNT_6ParamsE --------------------------
	.section	.text._ZN7cutlass13device_kernelIN5flash19enable_sm80_to_sm89INS1_16FlashAttnFwdSm80INS1_25CollectiveMainloopFwdSm80ILi8ELi1ELb1EN4cute5tupleIJNS5_1CILi128EEES8_S8_EEELi128ENS_6half_tEfNS_4arch4Sm80ELb0ELb0ELb0ELb0ELb0ELb0ELb1ELb0EEENS1_21CollectiveEpilogueFwdIS9_NS6_IJNS7_ILi1EEESF_SF_EEESA_SC_Li256ELb0ELb1ELb0ELb0EEENS1_19SingleTileSchedulerILb0ELb0ELb1ELi128EEEEEEEEEvNT_6ParamsE,"ax",@progbits
	.align	128
.text._ZN7cutlass13device_kernelIN5flash19enable_sm80_to_sm89INS1_16FlashAttnFwdSm80INS1_25CollectiveMainloopFwdSm80ILi8ELi1ELb1EN4cute5tupleIJNS5_1CILi128EEES8_S8_EEELi128ENS_6half_tEfNS_4arch4Sm80ELb0ELb0ELb0ELb0ELb0ELb0ELb1ELb0EEENS1_21CollectiveEpilogueFwdIS9_NS6_IJNS7_ILi1EEESF_SF_EEESA_SC_Li256ELb0ELb1ELb0ELb0EEENS1_19SingleTileSchedulerILb0ELb0ELb1ELi128EEEEEEEEEvNT_6ParamsE:
        .type           _ZN7cutlass13device_kernelIN5flash19enable_sm80_to_sm89INS1_16FlashAttnFwdSm80INS1_25CollectiveMainloopFwdSm80ILi8ELi1ELb1EN4cute5tupleIJNS5_1CILi128EEES8_S8_EEELi128ENS_6half_tEfNS_4arch4Sm80ELb0ELb0ELb0ELb0ELb0ELb0ELb1ELb0EEENS1_21CollectiveEpilogueFwdIS9_NS6_IJNS7_ILi1EEESF_SF_EEESA_SC_Li256ELb0ELb1ELb0ELb0EEENS1_19SingleTileSchedulerILb0ELb0ELb1ELi128EEEEEEEEEvNT_6ParamsE,@function
        .size           _ZN7cutlass13device_kernelIN5flash19enable_sm80_to_sm89INS1_16FlashAttnFwdSm80INS1_25CollectiveMainloopFwdSm80ILi8ELi1ELb1EN4cute5tupleIJNS5_1CILi128EEES8_S8_EEELi128ENS_6half_tEfNS_4arch4Sm80ELb0ELb0ELb0ELb0ELb0ELb0ELb1ELb0EEENS1_21CollectiveEpilogueFwdIS9_NS6_IJNS7_ILi1EEESF_SF_EEESA_SC_Li256ELb0ELb1ELb0ELb0EEENS1_19SingleTileSchedulerILb0ELb0ELb1ELi128EEEEEEEEEvNT_6ParamsE,(.L_x_54 - _ZN7cutlass13device_kernelIN5flash19enable_sm80_to_sm89INS1_16FlashAttnFwdSm80INS1_25CollectiveMainloopFwdSm80ILi8ELi1ELb1EN4cute5tupleIJNS5_1CILi128EEES8_S8_EEELi128ENS_6half_tEfNS_4arch4Sm80ELb0ELb0ELb0ELb0ELb0ELb0ELb1ELb0EEENS1_21CollectiveEpilogueFwdIS9_NS6_IJNS7_ILi1EEESF_SF_EEESA_SC_Li256ELb0ELb1ELb0ELb0EEENS1_19SingleTileSchedulerILb0ELb0ELb1ELi128EEEEEEEEEvNT_6ParamsE)
        .other          _ZN7cutlass13device_kernelIN5flash19enable_sm80_to_sm89INS1_16FlashAttnFwdSm80INS1_25CollectiveMainloopFwdSm80ILi8ELi1ELb1EN4cute5tupleIJNS5_1CILi128EEES8_S8_EEELi128ENS_6half_tEfNS_4arch4Sm80ELb0ELb0ELb0ELb0ELb0ELb0ELb1ELb0EEENS1_21CollectiveEpilogueFwdIS9_NS6_IJNS7_ILi1EEESF_SF_EEESA_SC_Li256ELb0ELb1ELb0ELb0EEENS1_19SingleTileSchedulerILb0ELb0ELb1ELi128EEEEEEEEEvNT_6ParamsE,@"STO_CUDA_ENTRY STV_DEFAULT"
_ZN7cutlass13device_kernelIN5flash19enable_sm80_to_sm89INS1_16FlashAttnFwdSm80INS1_25CollectiveMainloopFwdSm80ILi8ELi1ELb1EN4cute5tupleIJNS5_1CILi128EEES8_S8_EEELi128ENS_6half_tEfNS_4arch4Sm80ELb0ELb0ELb0ELb0ELb0ELb0ELb1ELb0EEENS1_21CollectiveEpilogueFwdIS9_NS6_IJNS7_ILi1EEESF_SF_EEESA_SC_Li256ELb0ELb1ELb0ELb0EEENS1_19SingleTileSchedulerILb0ELb0ELb1ELi128EEEEEEEEEvNT_6ParamsE:
[----:B------:R-:W-:Y:S01]  /*0000*/  LDC R1, c[0x0][0x28] ;  /* 0x00000a00ff017b82 */ /* 0x000fe20000000800 */
[----:B------:R-:W-:Y:S05]  /*0010*/  EXIT ;  /* 0x000000000000794d */ /* 0x000fea0003800000 */
.L_x_18:
        /* <DEDUP_REMOVED lines=14> */
.L_x_54:


//--------------------- .text._ZN7cutlass13device_kernelIN5flash19enable_sm80_to_sm89INS1_16FlashAttnFwdSm80INS1_25CollectiveMainloopFwdSm80ILi8ELi1ELb1EN4cute5tupleIJNS5_1CILi128EEES8_S8_EEELi128ENS_6half_tEfNS_4arch4Sm80ELb0ELb0ELb0ELb1ELb0ELb0ELb1ELb0EEENS1_21CollectiveEpilogueFwdIS9_NS6_IJNS7_ILi1EEESF_SF_EEESA_SC_Li256ELb1ELb1ELb0ELb0EEENS1_19SingleTileSchedulerILb1ELb0ELb1ELi128EEEEEEEEEvNT_6ParamsE --------------------------
	.section	.text._ZN7cutlass13device_kernelIN5flash19enable_sm80_to_sm89INS1_16FlashAttnFwdSm80INS1_25CollectiveMainloopFwdSm80ILi8ELi1ELb1EN4cute5tupleIJNS5_1CILi128EEES8_S8_EEELi128ENS_6half_tEfNS_4arch4Sm80ELb0ELb0ELb0ELb1ELb0ELb0ELb1ELb0EEENS1_21CollectiveEpilogueFwdIS9_NS6_IJNS7_ILi1EEESF_SF_EEESA_SC_Li256ELb1ELb1ELb0ELb0EEENS1_19SingleTileSchedulerILb1ELb0ELb1ELi128EEEEEEEEEvNT_6ParamsE,"ax",@progbits
	.align	128
.text._ZN7cutlass13device_kernelIN5flash19enable_sm80_to_sm89INS1_16FlashAttnFwdSm80INS1_25CollectiveMainloopFwdSm80ILi8ELi1ELb1EN4cute5tupleIJNS5_1CILi128EEES8_S8_EEELi128ENS_6half_tEfNS_4arch4Sm80ELb0ELb0ELb0ELb1ELb0ELb0ELb1ELb0EEENS1_21CollectiveEpilogueFwdIS9_NS6_IJNS7_ILi1EEESF_SF_EEESA_SC_Li256ELb1ELb1ELb0ELb0EEENS1_19SingleTileSchedulerILb1ELb0ELb1ELi128EEEEEEEEEvNT_6ParamsE:
        .type           _ZN7cutlass13device_kernelIN5flash19enable_sm80_to_sm89INS1_16FlashAttnFwdSm80INS1_25CollectiveMainloopFwdSm80ILi8ELi1ELb1EN4cute5tupleIJNS5_1CILi128EEES8_S8_EEELi128ENS_6half_tEfNS_4arch4Sm80ELb0ELb0ELb0ELb1ELb0ELb0ELb1ELb0EEENS1_21CollectiveEpilogueFwdIS9_NS6_IJNS7_ILi1EEESF_SF_EEESA_SC_Li256ELb1ELb1ELb0ELb0EEENS1_19SingleTileSchedulerILb1ELb0ELb1ELi128EEEEEEEEEvNT_6ParamsE,@function
        .size           _ZN7cutlass13device_kernelIN5flash19enable_sm80_to_sm89INS1_16FlashAttnFwdSm80INS1_25CollectiveMainloopFwdSm80ILi8ELi1ELb1EN4cute5tupleIJNS5_1CILi128EEES8_S8_EEELi128ENS_6half_tEfNS_4arch4Sm80ELb0ELb0ELb0ELb1ELb0ELb0ELb1ELb0EEENS1_21CollectiveEpilogueFwdIS9_NS6_IJNS7_ILi1EEESF_SF_EEESA_SC_Li256ELb1ELb1ELb0ELb0EEENS1_19SingleTileSchedulerILb1ELb0ELb1ELi128EEEEEEEEEvNT_6ParamsE,(.L_x_55 - _ZN7cutlass13device_kernelIN5flash19enable_sm80_to_sm89INS1_16FlashAttnFwdSm80INS1_25CollectiveMainloopFwdSm80ILi8ELi1ELb1EN4cute5tupleIJNS5_1CILi128EEES8_S8_EEELi128ENS_6half_tEfNS_4arch4Sm80ELb0ELb0ELb0ELb1ELb0ELb0ELb1ELb0EEENS1_21CollectiveEpilogueFwdIS9_NS6_IJNS7_ILi1EEESF_SF_EEESA_SC_Li256ELb1ELb1ELb0ELb0EEENS1_19SingleTileSchedulerILb1ELb0ELb1ELi128EEEEEEEEEvNT_6ParamsE)
        .other          _ZN7cutlass13device_kernelIN5flash19enable_sm80_to_sm89INS1_16FlashAttnFwdSm80INS1_25CollectiveMainloopFwdSm80ILi8ELi1ELb1EN4cute5tupleIJNS5_1CILi128EEES8_S8_EEELi128ENS_6half_tEfNS_4arch4Sm80ELb0ELb0ELb0ELb1ELb0ELb0ELb1ELb0EEENS1_21CollectiveEpilogueFwdIS9_NS6_IJNS7_ILi1EEESF_SF_EEESA_SC_Li256ELb1ELb1ELb0ELb0EEENS1_19SingleTileSchedulerILb1ELb0ELb1ELi128EEEEEEEEEvNT_6ParamsE,@"STO_CUDA_ENTRY STV_DEFAULT"
_ZN7cutlass13device_kernelIN5flash19enable_sm80_to_sm89INS1_16FlashAttnFwdSm80INS1_25CollectiveMainloopFwdSm80ILi8ELi1ELb1EN4cute5tupleIJNS5_1CILi128EEES8_S8_EEELi128ENS_6half_tEfNS_4arch4Sm80ELb0ELb0ELb0ELb1ELb0ELb0ELb1ELb0EEENS1_21CollectiveEpilogueFwdIS9_NS6_IJNS7_ILi1EEESF_SF_EEESA_SC_Li256ELb1ELb1ELb0ELb0EEENS1_19SingleTileSchedulerILb1ELb0ELb1ELi128EEEEEEEEEvNT_6ParamsE:
[----:B------:R-:W-:Y:S01]  /*0000*/  LDC R1, c[0x0][0x28] ;  /* 0x00000a00ff017b82 */ /* 0x000fe20000000800 */
[----:B------:R-:W-:Y:S05]  /*0010*/  EXIT ;  /* 0x000000000000794d */ /* 0x000fea0003800000 */
.L_x_19:
        /* <DEDUP_REMOVED lines=14> */
.L_x_55:


//--------------------- .text._ZN7cutlass13device_kernelIN5flash19enable_sm80_to_sm89INS1_16FlashAttnFwdSm80INS1_25CollectiveMainloopFwdSm80ILi8ELi1ELb1EN4cute5tupleIJNS5_1CILi128EEES8_S8_EEELi128ENS_6half_tEfNS_4arch4Sm80ELb0ELb0ELb0ELb1ELb0ELb1ELb1ELb0EEENS1_21CollectiveEpilogueFwdIS9_NS6_IJNS7_ILi1EEESF_SF_EEESA_SC_Li256ELb1ELb1ELb0ELb0EEENS1_19SingleTileSchedulerILb1ELb0ELb1ELi128EEEEEEEEEvNT_6ParamsE --------------------------
	.section	.text._ZN7cutlass13device_kernelIN5flash19enable_sm80_to_sm89INS1_16FlashAttnFwdSm80INS1_25CollectiveMainloopFwdSm80ILi8ELi1ELb1EN4cute5tupleIJNS5_1CILi128EEES8_S8_EEELi128ENS_6half_tEfNS_4arch4Sm80ELb0ELb0ELb0ELb1ELb0ELb1ELb1ELb0EEENS1_21CollectiveEpilogueFwdIS9_NS6_IJNS7_ILi1EEESF_SF_EEESA_SC_Li256ELb1ELb1ELb0ELb0EEENS1_19SingleTileSchedulerILb1ELb0ELb1ELi128EEEEEEEEEvNT_6ParamsE,"ax",@progbits
	.align	128
.text._ZN7cutlass13device_kernelIN5flash19enable_sm80_to_sm89INS1_16FlashAttnFwdSm80INS1_25CollectiveMainloopFwdSm80ILi8ELi1ELb1EN4cute5tupleIJNS5_1CILi128EEES8_S8_EEELi128ENS_6half_tEfNS_4arch4Sm80ELb0ELb0ELb0ELb1ELb0ELb1ELb1ELb0EEENS1_21CollectiveEpilogueFwdIS9_NS6_IJNS7_ILi1EEESF_SF_EEESA_SC_Li256ELb1ELb1ELb0ELb0EEENS1_19SingleTileSchedulerILb1ELb0ELb1ELi128EEEEEEEEEvNT_6ParamsE:
        .type           _ZN7cutlass13device_kernelIN5flash19enable_sm80_to_sm89INS1_16FlashAttnFwdSm80INS1_25CollectiveMainloopFwdSm80ILi8ELi1ELb1EN4cute5tupleIJNS5_1CILi128EEES8_S8_EEELi128ENS_6half_tEfNS_4arch4Sm80ELb0ELb0ELb0ELb1ELb0ELb1ELb1ELb0EEENS1_21CollectiveEpilogueFwdIS9_NS6_IJNS7_ILi1EEESF_SF_EEESA_SC_Li256ELb1ELb1ELb0ELb0EEENS1_19SingleTileSchedulerILb1ELb0ELb1ELi128EEEEEEEEEvNT_6ParamsE,@function
        .size           _ZN7cutlass13device_kernelIN5flash19enable_sm80_to_sm89INS1_16FlashAttnFwdSm80INS1_25CollectiveMainloopFwdSm80ILi8ELi1ELb1EN4cute5tupleIJNS5_1CILi128EEES8_S8_EEELi128ENS_6half_tEfNS_4arch4Sm80ELb0ELb0ELb0ELb1ELb0ELb1ELb1ELb0EEENS1_21CollectiveEpilogueFwdIS9_NS6_IJNS7_ILi1EEESF_SF_EEESA_SC_Li256ELb1ELb1ELb0ELb0EEENS1_19SingleTileSchedulerILb1ELb0ELb1ELi128EEEEEEEEEvNT_6ParamsE,(.L_x_56 - _ZN7cutlass13device_kernelIN5flash19enable_sm80_to_sm89INS1_16FlashAttnFwdSm80INS1_25CollectiveMainloopFwdSm80ILi8ELi1ELb1EN4cute5tupleIJNS5_1CILi128EEES8_S8_EEELi128ENS_6half_tEfNS_4arch4Sm80ELb0ELb0ELb0ELb1ELb0ELb1ELb1ELb0EEENS1_21CollectiveEpilogueFwdIS9_NS6_IJNS7_ILi1EEESF_SF_EEESA_SC_Li256ELb1ELb1ELb0ELb0EEENS1_19SingleTileSchedulerILb1ELb0ELb1ELi128EEEEEEEEEvNT_6ParamsE)
        .other          _ZN7cutlass13device_kernelIN5flash19enable_sm80_to_sm89INS1_16FlashAttnFwdSm80INS1_25CollectiveMainloopFwdSm80ILi8ELi1ELb1EN4cute5tupleIJNS5_1CILi128EEES8_S8_EEELi128ENS_6half_tEfNS_4arch4Sm80ELb0ELb0ELb0ELb1ELb0ELb1ELb1ELb0EEENS1_21CollectiveEpilogueFwdIS9_NS6_IJNS7_ILi1EEESF_SF_EEESA_SC_Li256ELb1ELb1ELb0ELb0EEENS1_19SingleTileSchedulerILb1ELb0ELb1ELi128EEEEEEEEEvNT_6ParamsE,@"STO_CUDA_ENTRY STV_DEFAULT"
_ZN7cutlass13device_kernelIN5flash19enable_sm80_to_sm89INS1_16FlashAttnFwdSm80INS1_25CollectiveMainloopFwdSm80ILi8ELi1ELb1EN4cute5tupleIJNS5_1CILi128EEES8_S8_EEELi128ENS_6half_tEfNS_4arch4Sm80ELb0ELb0ELb0ELb1ELb0ELb1ELb1ELb0EEENS1_21CollectiveEpilogueFwdIS9_NS6_IJNS7_ILi1EEESF_SF_EEESA_SC_Li256ELb1ELb1ELb0ELb0EEENS1_19SingleTileSchedulerILb1ELb0ELb1ELi128EEEEEEEEEvNT_6ParamsE:
[----:B------:R-:W-:Y:S01]  /*0000*/  LDC R1, c[0x0][0x28] ;  /* 0x00000a00ff017b82 */ /* 0x000fe20000000800 */
[----:B------:R-:W-:Y:S05]  /*0010*/  EXIT ;  /* 0x000000000000794d */ /* 0x000fea0003800000 */
.L_x_20:
        /* <DEDUP_REMOVED lines=14> */
.L_x_56:


//--------------------- .text._ZN7cutlass13device_kernelIN5flash19enable_sm80_to_sm89INS1_16FlashAttnFwdSm80INS1_25CollectiveMainloopFwdSm80ILi8ELi1ELb1EN4cute5tupleIJNS5_1CILi128EEENS7_ILi96EEES8_EEELi128ENS_6half_tEfNS_4arch4Sm80ELb0ELb1ELb0ELb0ELb0ELb0ELb1ELb0EEENS1_21CollectiveEpilogueFwdINS6_IJS8_S8_S9_EEENS6_IJNS7_ILi1EEESH_SH_EEESB_SD_Li256ELb0ELb1ELb0ELb0EEENS1_19SingleTileSchedulerILb0ELb0ELb1ELi128EEEEEEEEEvNT_6ParamsE --------------------------
	.section	.text._ZN7cutlass13device_kernelIN5flash19enable_sm80_to_sm89INS1_16FlashAttnFwdSm80INS1_25CollectiveMainloopFwdSm80ILi8ELi1ELb1EN4cute5tupleIJNS5_1CILi128EEENS7_ILi96EEES8_EEELi128ENS_6half_tEfNS_4arch4Sm80ELb0ELb1ELb0ELb0ELb0ELb0ELb1ELb0EEENS1_21CollectiveEpilogueFwdINS6_IJS8_S8_S9_EEENS6_IJNS7_ILi1EEESH_SH_EEESB_SD_Li256ELb0ELb1ELb0ELb0EEENS1_19SingleTileSchedulerILb0ELb0ELb1ELi128EEEEEEEEEvNT_6ParamsE,"ax",@progbits
	.align	128
.text._ZN7cutlass13device_kernelIN5flash19enable_sm80_to_sm89INS1_16FlashAttnFwdSm80INS1_25CollectiveMainloopFwdSm80ILi8ELi1ELb1EN4cute5tupleIJNS5_1CILi128EEENS7_ILi96EEES8_EEELi128ENS_6half_tEfNS_4arch4Sm80ELb0ELb1ELb0ELb0ELb0ELb0ELb1ELb0EEENS1_21CollectiveEpilogueFwdINS6_IJS8_S8_S9_EEENS6_IJNS7_ILi1EEESH_SH_EEESB_SD_Li256ELb0ELb1ELb0ELb0EEENS1_19SingleTileSchedulerILb0ELb0ELb1ELi128EEEEEEEEEvNT_6ParamsE:
        .type           _ZN7cutlass13device_kernelIN5flash19enable_sm80_to_sm89INS1_16FlashAttnFwdSm80INS1_25CollectiveMainloopFwdSm80ILi8ELi1ELb1EN4cute5tupleIJNS5_1CILi128EEENS7_ILi96EEES8_EEELi128ENS_6half_tEfNS_4arch4Sm80ELb0ELb1ELb0ELb0ELb0ELb0ELb1ELb0EEENS1_21CollectiveEpilogueFwdINS6_IJS8_S8_S9_EEENS6_IJNS7_ILi1EEESH_SH_EEESB_SD_Li256ELb0ELb1ELb0ELb0EEENS1_19SingleTileSchedulerILb0ELb0ELb1ELi128EEEEEEEEEvNT_6ParamsE,@function
        .size           _ZN7cutlass13device_kernelIN5flash19enable_sm80_to_sm89INS1_16FlashAttnFwdSm80INS1_25CollectiveMainloopFwdSm80ILi8ELi1ELb1EN4cute5tupleIJNS5_1CILi128EEENS7_ILi96EEES8_EEELi128ENS_6half_tEfNS_4arch4Sm80ELb0ELb1ELb0ELb0ELb0ELb0ELb1ELb0EEENS1_21CollectiveEpilogueFwdINS6_IJS8_S8_S9_EEENS6_IJNS7_ILi1EEESH_SH_EEESB_SD_Li256ELb0ELb1ELb0ELb0EEENS1_19SingleTileSchedulerILb0ELb0ELb1ELi128EEEEEEEEEvNT_6ParamsE,(.L_x_57 - _ZN7cutlass13device_kernelIN5flash19enable_sm80_to_sm89INS1_16FlashAttnFwdSm80INS1_25CollectiveMainloopFwdSm80ILi8ELi1ELb1EN4cute5tupleIJNS5_1CILi128EEENS7_ILi96EEES8_EEELi128ENS_6half_tEfNS_4arch4Sm80ELb0ELb1ELb0ELb0ELb0ELb0ELb1ELb0EEENS1_21CollectiveEpilogueFwdINS6_IJS8_S8_S9_EEENS6_IJNS7_ILi1EEESH_SH_EEESB_SD_Li256ELb0ELb1ELb0ELb0EEENS1_19SingleTileSchedulerILb0ELb0ELb1ELi128EEEEEEEEEvNT_6ParamsE)
        .other          _ZN7cutlass13device_kernelIN5flash19enable_sm80_to_sm89INS1_16FlashAttnFwdSm80INS1_25CollectiveMainloopFwdSm80ILi8ELi1ELb1EN4cute5tupleIJNS5_1CILi128EEENS7_ILi96EEES8_EEELi128ENS_6half_tEfNS_4arch4Sm80ELb0ELb1ELb0ELb0ELb0ELb0ELb1ELb0EEENS1_21CollectiveEpilogueFwdINS6_IJS8_S8_S9_EEENS6_IJNS7_ILi1EEESH_SH_EEESB_SD_Li256ELb0ELb1ELb0ELb0EEENS1_19SingleTileSchedulerILb0ELb0ELb1ELi128EEEEEEEEEvNT_6ParamsE,@"STO_CUDA_ENTRY STV_DEFAULT"
_ZN7cutlass13device_kernelIN5flash19enable_sm80_to_sm89INS1_16FlashAttnFwdSm80INS1_25CollectiveMainloopFwdSm80ILi8ELi1ELb1EN4cute5tupleIJNS5_1CILi128EEENS7_ILi96EEES8_EEELi128ENS_6half_tEfNS_4arch4Sm80ELb0ELb1ELb0ELb0ELb0ELb0ELb1ELb0EEENS1_21CollectiveEpilogueFwdINS6_IJS8_S8_S9_EEENS6_IJNS7_ILi1EEESH_SH_EEESB_SD_Li256ELb0ELb1ELb0ELb0EEENS1_19SingleTileSchedulerILb0ELb0ELb1ELi128EEEEEEEEEvNT_6ParamsE:
[----:B------:R-:W-:Y:S01]  /*0000*/  LDC R1, c[0x0][0x28] ;  /* 0x00000a00ff017b82 */ /* 0x000fe20000000800 */
[----:B------:R-:W-:Y:S05]  /*0010*/  EXIT ;  /* 0x000000000000794d */ /* 0x000fea0003800000 */
.L_x_21:
        /* <DEDUP_REMOVED lines=14> */
.L_x_57:


//--------------------- .text._ZN7cutlass13device_kernelIN5flash19enable_sm80_to_sm89INS1_16FlashAttnFwdSm80INS1_25CollectiveMainloopFwdSm80ILi8ELi1ELb1EN4cute5tupleIJNS5_1CILi128EEENS7_ILi96EEES8_EEELi128ENS_6half_tEfNS_4arch4Sm80ELb0ELb1ELb0ELb1ELb0ELb0ELb1ELb0EEENS1_21CollectiveEpilogueFwdINS6_IJS8_S8_S9_EEENS6_IJNS7_ILi1EEESH_SH_EEESB_SD_Li256ELb1ELb1ELb0ELb0EEENS1_19SingleTileSchedulerILb1ELb0ELb1ELi128EEEEEEEEEvNT_6ParamsE --------------------------
	.section	.text._ZN7cutlass13device_kernelIN5flash19enable_sm80_to_sm89INS1_16FlashAttnFwdSm80INS1_25CollectiveMainloopFwdSm80ILi8ELi1ELb1EN4cute5tupleIJNS5_1CILi128EEENS7_ILi96EEES8_EEELi128ENS_6half_tEfNS_4arch4Sm80ELb0ELb1ELb0ELb1ELb0ELb0ELb1ELb0EEENS1_21CollectiveEpilogueFwdINS6_IJS8_S8_S9_EEENS6_IJNS7_ILi1EEESH_SH_EEESB_SD_Li256ELb1ELb1ELb0ELb0EEENS1_19SingleTileSchedulerILb1ELb0ELb1ELi128EEEEEEEEEvNT_6ParamsE,"ax",@progbits
	.align	128
.text._ZN7cutlass13device_kernelIN5flash19enable_sm80_to_sm89INS1_16FlashAttnFwdSm80INS1_25CollectiveMainloopFwdSm80ILi8ELi1ELb1EN4cute5tupleIJNS5_1CILi128EEENS7_ILi96EEES8_EEELi128ENS_6half_tEfNS_4arch4Sm80ELb0ELb1ELb0ELb1ELb0ELb0ELb1ELb0EEENS1_21CollectiveEpilogueFwdINS6_IJS8_S8_S9_EEENS6_IJNS7_ILi1EEESH_SH_EEESB_SD_Li256ELb1ELb1ELb0ELb0EEENS1_19SingleTileSchedulerILb1ELb0ELb1ELi128EEEEEEEEEvNT_6ParamsE:
        .type           _ZN7cutlass13device_kernelIN5flash19enable_sm80_to_sm89INS1_16FlashAttnFwdSm80INS1_25CollectiveMainloopFwdSm80ILi8ELi1ELb1EN4cute5tupleIJNS5_1CILi128EEENS7_ILi96EEES8_EEELi128ENS_6half_tEfNS_4arch4Sm80ELb0ELb1ELb0ELb1ELb0ELb0ELb1ELb0EEENS1_21CollectiveEpilogueFwdINS6_IJS8_S8_S9_EEENS6_IJNS7_ILi1EEESH_SH_EEESB_SD_Li256ELb1ELb1ELb0ELb0EEENS1_19SingleTileSchedulerILb1ELb0ELb1ELi128EEEEEEEEEvNT_6ParamsE,@function
        .size           _ZN7cutlass13device_kernelIN5flash19enable_sm80_to_sm89INS1_16FlashAttnFwdSm80INS1_25CollectiveMainloopFwdSm80ILi8ELi1ELb1EN4cute5tupleIJNS5_1CILi128EEENS7_ILi96EEES8_EEELi128ENS_6half_tEfNS_4arch4Sm80ELb0ELb1ELb0ELb1ELb0ELb0ELb1ELb0EEENS1_21CollectiveEpilogueFwdINS6_IJS8_S8_S9_EEENS6_IJNS7_ILi1EEESH_SH_EEESB_SD_Li256ELb1ELb1ELb0ELb0EEENS1_19SingleTileSchedulerILb1ELb0ELb1ELi128EEEEEEEEEvNT_6ParamsE,(.L_x_58 - _ZN7cutlass13device_kernelIN5flash19enable_sm80_to_sm89INS1_16FlashAttnFwdSm80INS1_25CollectiveMainloopFwdSm80ILi8ELi1ELb1EN4cute5tupleIJNS5_1CILi128EEENS7_ILi96EEES8_EEELi128ENS_6half_tEfNS_4arch4Sm80ELb0ELb1ELb0ELb1ELb0ELb0ELb1ELb0EEENS1_21CollectiveEpilogueFwdINS6_IJS8_S8_S9_EEENS6_IJNS7_ILi1EEESH_SH_EEESB_SD_Li256ELb1ELb1ELb0ELb0EEENS1_19SingleTileSchedulerILb1ELb0ELb1ELi128EEEEEEEEEvNT_6ParamsE)
        .other          _ZN7cutlass13device_kernelIN5flash19enable_sm80_to_sm89INS1_16FlashAttnFwdSm80INS1_25CollectiveMainloopFwdSm80ILi8ELi1ELb1EN4cute5tupleIJNS5_1CILi128EEENS7_ILi96EEES8_EEELi128ENS_6half_tEfNS_4arch4Sm80ELb0ELb1ELb0ELb1ELb0ELb0ELb1ELb0EEENS1_21CollectiveEpilogueFwdINS6_IJS8_S8_S9_EEENS6_IJNS7_ILi1EEESH_SH_EEESB_SD_Li256ELb1ELb1ELb0ELb0EEENS1_19SingleTileSchedulerILb1ELb0ELb1ELi128EEEEEEEEEvNT_6ParamsE,@"STO_CUDA_ENTRY STV_DEFAULT"
_ZN7cutlass13device_kernelIN5flash19enable_sm80_to_sm89INS1_16FlashAttnFwdSm80INS1_25CollectiveMainloopFwdSm80ILi8ELi1ELb1EN4cute5tupleIJNS5_1CILi128EEENS7_ILi96EEES8_EEELi128ENS_6half_tEfNS_4arch4Sm80ELb0ELb1ELb0ELb1ELb0ELb0ELb1ELb0EEENS1_21CollectiveEpilogueFwdINS6_IJS8_S8_S9_EEENS6_IJNS7_ILi1EEESH_SH_EEESB_SD_Li256ELb1ELb1ELb0ELb0EEENS1_19SingleTileSchedulerILb1ELb0ELb1ELi128EEEEEEEEEvNT_6ParamsE:
[----:B------:R-:W-:Y:S01]  /*0000*/  LDC R1, c[0x0][0x28] ;  /* 0x00000a00ff017b82 */ /* 0x000fe20000000800 */
[----:B------:R-:W-:Y:S05]  /*0010*/  EXIT ;  /* 0x000000000000794d */ /* 0x000fea0003800000 */
.L_x_22:
        /* <DEDUP_REMOVED lines=14> */
.L_x_58:


//--------------------- .text._ZN7cutlass13device_kernelIN5flash19enable_sm80_to_sm89INS1_16FlashAttnFwdSm80INS1_25CollectiveMainloopFwdSm80ILi8ELi1ELb1EN4cute5tupleIJNS5_1CILi128EEENS7_ILi96EEES8_EEELi128ENS_6half_tEfNS_4arch4Sm80ELb0ELb1ELb0ELb1ELb0ELb1ELb1ELb0EEENS1_21CollectiveEpilogueFwdINS6_IJS8_S8_S9_EEENS6_IJNS7_ILi1EEESH_SH_EEESB_SD_Li256ELb1ELb1ELb0ELb0EEENS1_19SingleTileSchedulerILb1ELb0ELb1ELi128EEEEEEEEEvNT_6ParamsE --------------------------
	.section	.text._ZN7cutlass13device_kernelIN5flash19enable_sm80_to_sm89INS1_16FlashAttnFwdSm80INS1_25CollectiveMainloopFwdSm80ILi8ELi1ELb1EN4cute5tupleIJNS5_1CILi128EEENS7_ILi96EEES8_EEELi128ENS_6half_tEfNS_4arch4Sm80ELb0ELb1ELb0ELb1ELb0ELb1ELb1ELb0EEENS1_21CollectiveEpilogueFwdINS6_IJS8_S8_S9_EEENS6_IJNS7_ILi1EEESH_SH_EEESB_SD_Li256ELb1ELb1ELb0ELb0EEENS1_19SingleTileSchedulerILb1ELb0ELb1ELi128EEEEEEEEEvNT_6ParamsE,"ax",@progbits
	.align	128
.text._ZN7cutlass13device_kernelIN5flash19enable_sm80_to_sm89INS1_16FlashAttnFwdSm80INS1_25CollectiveMainloopFwdSm80ILi8ELi1ELb1EN4cute5tupleIJNS5_1CILi128EEENS7_ILi96EEES8_EEELi128ENS_6half_tEfNS_4arch4Sm80ELb0ELb1ELb0ELb1ELb0ELb1ELb1ELb0EEENS1_21CollectiveEpilogueFwdINS6_IJS8_S8_S9_EEENS6_IJNS7_ILi1EEESH_SH_EEESB_SD_Li256ELb1ELb1ELb0ELb0EEENS1_19SingleTileSchedulerILb1ELb0ELb1ELi128EEEEEEEEEvNT_6ParamsE:
        .type           _ZN7cutlass13device_kernelIN5flash19enable_sm80_to_sm89INS1_16FlashAttnFwdSm80INS1_25CollectiveMainloopFwdSm80ILi8ELi1ELb1EN4cute5tupleIJNS5_1CILi128EEENS7_ILi96EEES8_EEELi128ENS_6half_tEfNS_4arch4Sm80ELb0ELb1ELb0ELb1ELb0ELb1ELb1ELb0EEENS1_21CollectiveEpilogueFwdINS6_IJS8_S8_S9_EEENS6_IJNS7_ILi1EEESH_SH_EEESB_SD_Li256ELb1ELb1ELb0ELb0EEENS1_19SingleTileSchedulerILb1ELb0ELb1ELi128EEEEEEEEEvNT_6ParamsE,@function
        .size           _ZN7cutlass13device_kernelIN5flash19enable_sm80_to_sm89INS1_16FlashAttnFwdSm80INS1_25CollectiveMainloopFwdSm80ILi8ELi1ELb1EN4cute5tupleIJNS5_1CILi128EEENS7_ILi96EEES8_EEELi128ENS_6half_tEfNS_4arch4Sm80ELb0ELb1ELb0ELb1ELb0ELb1ELb1ELb0EEENS1_21CollectiveEpilogueFwdINS6_IJS8_S8_S9_EEENS6_IJNS7_ILi1EEESH_SH_EEESB_SD_Li256ELb1ELb1ELb0ELb0EEENS1_19SingleTileSchedulerILb1ELb0ELb1ELi128EEEEEEEEEvNT_6ParamsE,(.L_x_59 - _ZN7cutlass13device_kernelIN5flash19enable_sm80_to_sm89INS1_16FlashAttnFwdSm80INS1_25CollectiveMainloopFwdSm80ILi8ELi1ELb1EN4cute5tupleIJNS5_1CILi128EEENS7_ILi96EEES8_EEELi128ENS_6half_tEfNS_4arch4Sm80ELb0ELb1ELb0ELb1ELb0ELb1ELb1ELb0EEENS1_21CollectiveEpilogueFwdINS6_IJS8_S8_S9_EEENS6_IJNS7_ILi1EEESH_SH_EEESB_SD_Li256ELb1ELb1ELb0ELb0EEENS1_19SingleTileSchedulerILb1ELb0ELb1ELi128EEEEEEEEEvNT_6ParamsE)
        .other          _ZN7cutlass13device_kernelIN5flash19enable_sm80_to_sm89INS1_16FlashAttnFwdSm80INS1_25CollectiveMainloopFwdSm80ILi8ELi1ELb1EN4cute5tupleIJNS5_1CILi128EEENS7_ILi96EEES8_EEELi128ENS_6half_tEfNS_4arch4Sm80ELb0ELb1ELb0ELb1ELb0ELb1ELb1ELb0EEENS1_21CollectiveEpilogueFwdINS6_IJS8_S8_S9_EEENS6_IJNS7_ILi1EEESH_SH_EEESB_SD_Li256ELb1ELb1ELb0ELb0EEENS1_19SingleTileSchedulerILb1ELb0ELb1ELi128EEEEEEEEEvNT_6ParamsE,@"STO_CUDA_ENTRY STV_DEFAULT"
_ZN7cutlass13device_kernelIN5flash19enable_sm80_to_sm89INS1_16FlashAttnFwdSm80INS1_25CollectiveMainloopFwdSm80ILi8ELi1ELb1EN4cute5tupleIJNS5_1CILi128EEENS7_ILi96EEES8_EEELi128ENS_6half_tEfNS_4arch4Sm80ELb0ELb1ELb0ELb1ELb0ELb1ELb1ELb0EEENS1_21CollectiveEpilogueFwdINS6_IJS8_S8_S9_EEENS6_IJNS7_ILi1EEESH_SH_EEESB_SD_Li256ELb1ELb1ELb0ELb0EEENS1_19SingleTileSchedulerILb1ELb0ELb1ELi128EEEEEEEEEvNT_6ParamsE:
[----:B------:R-:W-:Y:S01]  /*0000*/  LDC R1, c[0x0][0x28] ;  /* 0x00000a00ff017b82 */ /* 0x000fe20000000800 */
[----:B------:R-:W-:Y:S05]  /*0010*/  EXIT ;  /* 0x000000000000794d */ /* 0x000fea0003800000 */
.L_x_23:
        /* <DEDUP_REMOVED lines=14> */
.L_x_59:


//--------------------- .text._ZN7cutlass13device_kernelIN5flash19enable_sm80_to_sm89INS1_16FlashAttnFwdSm80INS1_25CollectiveMainloopFwdSm80ILi8ELi1ELb1EN4cute5tupleIJNS5_1CILi128EEES8_S8_EEELi128ENS_6half_tEfNS_4arch4Sm80ELb1ELb0ELb0ELb0ELb0ELb0ELb1ELb0EEENS1_21CollectiveEpilogueFwdIS9_NS6_IJNS7_ILi1EEESF_SF_EEESA_SC_Li256ELb0ELb1ELb0ELb0EEENS1_30DynamicPersistentTileSchedulerILi256ELi256ELb0ELb1ELb0EEEEEEEEEvNT_6ParamsE --------------------------
	.section	.text._ZN7cutlass13device_kernelIN5flash19enable_sm80_to_sm89INS1_16FlashAttnFwdSm80INS1_25CollectiveMainloopFwdSm80ILi8ELi1ELb1EN4cute5tupleIJNS5_1CILi128EEES8_S8_EEELi128ENS_6half_tEfNS_4arch4Sm80ELb1ELb0ELb0ELb0ELb0ELb0ELb1ELb0EEENS1_21CollectiveEpilogueFwdIS9_NS6_IJNS7_ILi1EEESF_SF_EEESA_SC_Li256ELb0ELb1ELb0ELb0EEENS1_30DynamicPersistentTileSchedulerILi256ELi256ELb0ELb1ELb0EEEEEEEEEvNT_6ParamsE,"ax",@progbits
	.align	128
.text._ZN7cutlass13device_kernelIN5flash19enable_sm80_to_sm89INS1_16FlashAttnFwdSm80INS1_25CollectiveMainloopFwdSm80ILi8ELi1ELb1EN4cute5tupleIJNS5_1CILi128EEES8_S8_EEELi128ENS_6half_tEfNS_4arch4Sm80ELb1ELb0ELb0ELb0ELb0ELb0ELb1ELb0EEENS1_21CollectiveEpilogueFwdIS9_NS6_IJNS7_ILi1EEESF_SF_EEESA_SC_Li256ELb0ELb1ELb0ELb0EEENS1_30DynamicPersistentTileSchedulerILi256ELi256ELb0ELb1ELb0EEEEEEEEEvNT_6ParamsE:
        .type           _ZN7cutlass13device_kernelIN5flash19enable_sm80_to_sm89INS1_16FlashAttnFwdSm80INS1_25CollectiveMainloopFwdSm80ILi8ELi1ELb1EN4cute5tupleIJNS5_1CILi128EEES8_S8_EEELi128ENS_6half_tEfNS_4arch4Sm80ELb1ELb0ELb0ELb0ELb0ELb0ELb1ELb0EEENS1_21CollectiveEpilogueFwdIS9_NS6_IJNS7_ILi1EEESF_SF_EEESA_SC_Li256ELb0ELb1ELb0ELb0EEENS1_30DynamicPersistentTileSchedulerILi256ELi256ELb0ELb1ELb0EEEEEEEEEvNT_6ParamsE,@function
        .size           _ZN7cutlass13device_kernelIN5flash19enable_sm80_to_sm89INS1_16FlashAttnFwdSm80INS1_25CollectiveMainloopFwdSm80ILi8ELi1ELb1EN4cute5tupleIJNS5_1CILi128EEES8_S8_EEELi128ENS_6half_tEfNS_4arch4Sm80ELb1ELb0ELb0ELb0ELb0ELb0ELb1ELb0EEENS1_21CollectiveEpilogueFwdIS9_NS6_IJNS7_ILi1EEESF_SF_EEESA_SC_Li256ELb0ELb1ELb0ELb0EEENS1_30DynamicPersistentTileSchedulerILi256ELi256ELb0ELb1ELb0EEEEEEEEEvNT_6ParamsE,(.L_x_60 - _ZN7cutlass13device_kernelIN5flash19enable_sm80_to_sm89INS1_16FlashAttnFwdSm80INS1_25CollectiveMainloopFwdSm80ILi8ELi1ELb1EN4cute5tupleIJNS5_1CILi128EEES8_S8_EEELi128ENS_6half_tEfNS_4arch4Sm80ELb1ELb0ELb0ELb0ELb0ELb0ELb1ELb0EEENS1_21CollectiveEpilogueFwdIS9_NS6_IJNS7_ILi1EEESF_SF_EEESA_SC_Li256ELb0ELb1ELb0ELb0EEENS1_30DynamicPersistentTileSchedulerILi256ELi256ELb0ELb1ELb0EEEEEEEEEvNT_6ParamsE)
        .other          _ZN7cutlass13device_kernelIN5flash19enable_sm80_to_sm89INS1_16FlashAttnFwdSm80INS1_25CollectiveMainloopFwdSm80ILi8ELi1ELb1EN4cute5tupleIJNS5_1CILi128EEES8_S8_EEELi128ENS_6half_tEfNS_4arch4Sm80ELb1ELb0ELb0ELb0ELb0ELb0ELb1ELb0EEENS1_21CollectiveEpilogueFwdIS9_NS6_IJNS7_ILi1EEESF_SF_EEESA_SC_Li256ELb0ELb1ELb0ELb0EEENS1_30DynamicPersistentTileSchedulerILi256ELi256ELb0ELb1ELb0EEEEEEEEEvNT_6ParamsE,@"STO_CUDA_ENTRY STV_DEFAULT"
_ZN7cutlass13device_kernelIN5flash19enable_sm80_to_sm89INS1_16FlashAttnFwdSm80INS1_25CollectiveMainloopFwdSm80ILi8ELi1ELb1EN4cute5tupleIJNS5_1CILi128EEES8_S8_EEELi128ENS_6half_tEfNS_4arch4Sm80ELb1ELb0ELb0ELb0ELb0ELb0ELb1ELb0EEENS1_21CollectiveEpilogueFwdIS9_NS6_IJNS7_ILi1EEESF_SF_EEESA_SC_Li256ELb0ELb1ELb0ELb0EEENS1_30DynamicPersistentTileSchedulerILi256ELi256ELb0ELb1ELb0EEEEEEEEEvNT_6ParamsE:
[----:B------:R-:W-:Y:S01]  /*0000*/  LDC R1, c[0x0][0x28] ;  /* 0x00000a00ff017b82 */ /* 0x000fe20000000800 */
[----:B------:R-:W-:Y:S05]  /*0010*/  EXIT ;  /* 0x000000000000794d */ /* 0x000fea0003800000 */
.L_x_24:
        /* <DEDUP_REMOVED lines=14> */
.L_x_60:


//--------------------- .text._ZN7cutlass13device_kernelIN5flash19enable_sm80_to_sm89INS1_16FlashAttnFwdSm80INS1_25CollectiveMainloopFwdSm80ILi8ELi1ELb1EN4cute5tupleIJNS5_1CILi128EEES8_S8_EEELi128ENS_6half_tEfNS_4arch4Sm80ELb1ELb0ELb0ELb1ELb0ELb0ELb1ELb0EEENS1_21CollectiveEpilogueFwdIS9_NS6_IJNS7_ILi1EEESF_SF_EEESA_SC_Li256ELb1ELb1ELb0ELb0EEENS1_19SingleTileSchedulerILb1ELb0ELb1ELi128EEEEEEEEEvNT_6ParamsE --------------------------
	.section	.text._ZN7cutlass13device_kernelIN5flash19enable_sm80_to_sm89INS1_16FlashAttnFwdSm80INS1_25CollectiveMainloopFwdSm80ILi8ELi1ELb1EN4cute5tupleIJNS5_1CILi128EEES8_S8_EEELi128ENS_6half_tEfNS_4arch4Sm80ELb1ELb0ELb0ELb1ELb0ELb0ELb1ELb0EEENS1_21CollectiveEpilogueFwdIS9_NS6_IJNS7_ILi1EEESF_SF_EEESA_SC_Li256ELb1ELb1ELb0ELb0EEENS1_19SingleTileSchedulerILb1ELb0ELb1ELi128EEEEEEEEEvNT_6ParamsE,"ax",@progbits
	.align	128
.text._ZN7cutlass13device_kernelIN5flash19enable_sm80_to_sm89INS1_16FlashAttnFwdSm80INS1_25CollectiveMainloopFwdSm80ILi8ELi1ELb1EN4cute5tupleIJNS5_1CILi128EEES8_S8_EEELi128ENS_6half_tEfNS_4arch4Sm80ELb1ELb0ELb0ELb1ELb0ELb0ELb1ELb0EEENS1_21CollectiveEpilogueFwdIS9_NS6_IJNS7_ILi1EEESF_SF_EEESA_SC_Li256ELb1ELb1ELb0ELb0EEENS1_19SingleTileSchedulerILb1ELb0ELb1ELi128EEEEEEEEEvNT_6ParamsE:
        .type           _ZN7cutlass13device_kernelIN5flash19enable_sm80_to_sm89INS1_16FlashAttnFwdSm80INS1_25CollectiveMainloopFwdSm80ILi8ELi1ELb1EN4cute5tupleIJNS5_1CILi128EEES8_S8_EEELi128ENS_6half_tEfNS_4arch4Sm80ELb1ELb0ELb0ELb1ELb0ELb0ELb1ELb0EEENS1_21CollectiveEpilogueFwdIS9_NS6_IJNS7_ILi1EEESF_SF_EEESA_SC_Li256ELb1ELb1ELb0ELb0EEENS1_19SingleTileSchedulerILb1ELb0ELb1ELi128EEEEEEEEEvNT_6ParamsE,@function
        .size           _ZN7cutlass13device_kernelIN5flash19enable_sm80_to_sm89INS1_16FlashAttnFwdSm80INS1_25CollectiveMainloopFwdSm80ILi8ELi1ELb1EN4cute5tupleIJNS5_1CILi128EEES8_S8_EEELi128ENS_6half_tEfNS_4arch4Sm80ELb1ELb0ELb0ELb1ELb0ELb0ELb1ELb0EEENS1_21CollectiveEpilogueFwdIS9_NS6_IJNS7_ILi1EEESF_SF_EEESA_SC_Li256ELb1ELb1ELb0ELb0EEENS1_19SingleTileSchedulerILb1ELb0ELb1ELi128EEEEEEEEEvNT_6ParamsE,(.L_x_61 - _ZN7cutlass13device_kernelIN5flash19enable_sm80_to_sm89INS1_16FlashAttnFwdSm80INS1_25CollectiveMainloopFwdSm80ILi8ELi1ELb1EN4cute5tupleIJNS5_1CILi128EEES8_S8_EEELi128ENS_6half_tEfNS_4arch4Sm80ELb1ELb0ELb0ELb1ELb0ELb0ELb1ELb0EEENS1_21CollectiveEpilogueFwdIS9_NS6_IJNS7_ILi1EEESF_SF_EEESA_SC_Li256ELb1ELb1ELb0ELb0EEENS1_19SingleTileSchedulerILb1ELb0ELb1ELi128EEEEEEEEEvNT_6ParamsE)
        .other          _ZN7cutlass13device_kernelIN5flash19enable_sm80_to_sm89INS1_16FlashAttnFwdSm80INS1_25CollectiveMainloopFwdSm80ILi8ELi1ELb1EN4cute5tupleIJNS5_1CILi128EEES8_S8_EEELi128ENS_6half_tEfNS_4arch4Sm80ELb1ELb0ELb0ELb1ELb0ELb0ELb1ELb0EEENS1_21CollectiveEpilogueFwdIS9_NS6_IJNS7_ILi1EEESF_SF_EEESA_SC_Li256ELb1ELb1ELb0ELb0EEENS1_19SingleTileSchedulerILb1ELb0ELb1ELi128EEEEEEEEEvNT_6ParamsE,@"STO_CUDA_ENTRY STV_DEFAULT"
_ZN7cutlass13device_kernelIN5flash19enable_sm80_to_sm89INS1_16FlashAttnFwdSm80INS1_25CollectiveMainloopFwdSm80ILi8ELi1ELb1EN4cute5tupleIJNS5_1CILi128EEES8_S8_EEELi128ENS_6half_tEfNS_4arch4Sm80ELb1ELb0ELb0ELb1ELb0ELb0ELb1ELb0EEENS1_21CollectiveEpilogueFwdIS9_NS6_IJNS7_ILi1EEESF_SF_EEESA_SC_Li256ELb1ELb1ELb0ELb0EEENS1_19SingleTileSchedulerILb1ELb0ELb1ELi128EEEEEEEEEvNT_6ParamsE:
[----:B------:R-:W-:Y:S01]  /*0000*/  LDC R1, c[0x0][0x28] ;  /* 0x00000a00ff017b82 */ /* 0x000fe20000000800 */
[----:B------:R-:W-:Y:S05]  /*0010*/  EXIT ;  /* 0x000000000000794d */ /* 0x000fea0003800000 */
.L_x_25:
        /* <DEDUP_REMOVED lines=14> */
.L_x_61:


//--------------------- .text._ZN7cutlass13device_kernelIN5flash19enable_sm80_to_sm89INS1_16FlashAttnFwdSm80INS1_25CollectiveMainloopFwdSm80ILi8ELi1ELb1EN4cute5tupleIJNS5_1CILi128EEES8_S8_EEELi128ENS_6half_tEfNS_4arch4Sm80ELb1ELb0ELb0ELb1ELb0ELb1ELb1ELb0EEENS1_21CollectiveEpilogueFwdIS9_NS6_IJNS7_ILi1EEESF_SF_EEESA_SC_Li256ELb1ELb1ELb0ELb0EEENS1_19SingleTileSchedulerILb1ELb0ELb1ELi128EEEEEEEEEvNT_6ParamsE --------------------------
	.section	.text._ZN7cutlass13device_kernelIN5flash19enable_sm80_to_sm89INS1_16FlashAttnFwdSm80INS1_25CollectiveMainloopFwdSm80ILi8ELi1ELb1EN4cute5tupleIJNS5_1CILi128EEES8_S8_EEELi128ENS_6half_tEfNS_4arch4Sm80ELb1ELb0ELb0ELb1ELb0ELb1ELb1ELb0EEENS1_21CollectiveEpilogueFwdIS9_NS6_IJNS7_ILi1EEESF_SF_EEESA_SC_Li256ELb1ELb1ELb0ELb0EEENS1_19SingleTileSchedulerILb1ELb0ELb1ELi128EEEEEEEEEvNT_6ParamsE,"ax",@progbits
	.align	128
.text._ZN7cutlass13device_kernelIN5flash19enable_sm80_to_sm89INS1_16FlashAttnFwdSm80INS1_25CollectiveMainloopFwdSm80ILi8ELi1ELb1EN4cute5tupleIJNS5_1CILi128EEES8_S8_EEELi128ENS_6half_tEfNS_4arch4Sm80ELb1ELb0ELb0ELb1ELb0ELb1ELb1ELb0EEENS1_21CollectiveEpilogueFwdIS9_NS6_IJNS7_ILi1EEESF_SF_EEESA_SC_Li256ELb1ELb1ELb0ELb0EEENS1_19SingleTileSchedulerILb1ELb0ELb1ELi128EEEEEEEEEvNT_6ParamsE:
        .type           _ZN7cutlass13device_kernelIN5flash19enable_sm80_to_sm89INS1_16FlashAttnFwdSm80INS1_25CollectiveMainloopFwdSm80ILi8ELi1ELb1EN4cute5tupleIJNS5_1CILi128EEES8_S8_EEELi128ENS_6half_tEfNS_4arch4Sm80ELb1ELb0ELb0ELb1ELb0ELb1ELb1ELb0EEENS1_21CollectiveEpilogueFwdIS9_NS6_IJNS7_ILi1EEESF_SF_EEESA_SC_Li256ELb1ELb1ELb0ELb0EEENS1_19SingleTileSchedulerILb1ELb0ELb1ELi128EEEEEEEEEvNT_6ParamsE,@function
        .size           _ZN7cutlass13device_kernelIN5flash19enable_sm80_to_sm89INS1_16FlashAttnFwdSm80INS1_25CollectiveMainloopFwdSm80ILi8ELi1ELb1EN4cute5tupleIJNS5_1CILi128EEES8_S8_EEELi128ENS_6half_tEfNS_4arch4Sm80ELb1ELb0ELb0ELb1ELb0ELb1ELb1ELb0EEENS1_21CollectiveEpilogueFwdIS9_NS6_IJNS7_ILi1EEESF_SF_EEESA_SC_Li256ELb1ELb1ELb0ELb0EEENS1_19SingleTileSchedulerILb1ELb0ELb1ELi128EEEEEEEEEvNT_6ParamsE,(.L_x_62 - _ZN7cutlass13device_kernelIN5flash19enable_sm80_to_sm89INS1_16FlashAttnFwdSm80INS1_25CollectiveMainloopFwdSm80ILi8ELi1ELb1EN4cute5tupleIJNS5_1CILi128EEES8_S8_EEELi128ENS_6half_tEfNS_4arch4Sm80ELb1ELb0ELb0ELb1ELb0ELb1ELb1ELb0EEENS1_21CollectiveEpilogueFwdIS9_NS6_IJNS7_ILi1EEESF_SF_EEESA_SC_Li256ELb1ELb1ELb0ELb0EEENS1_19SingleTileSchedulerILb1ELb0ELb1ELi128EEEEEEEEEvNT_6ParamsE)
        .other          _ZN7cutlass13device_kernelIN5flash19enable_sm80_to_sm89INS1_16FlashAttnFwdSm80INS1_25CollectiveMainloopFwdSm80ILi8ELi1ELb1EN4cute5tupleIJNS5_1CILi128EEES8_S8_EEELi128ENS_6half_tEfNS_4arch4Sm80ELb1ELb0ELb0ELb1ELb0ELb1ELb1ELb0EEENS1_21CollectiveEpilogueFwdIS9_NS6_IJNS7_ILi1EEESF_SF_EEESA_SC_Li256ELb1ELb1ELb0ELb0EEENS1_19SingleTileSchedulerILb1ELb0ELb1ELi128EEEEEEEEEvNT_6ParamsE,@"STO_CUDA_ENTRY STV_DEFAULT"
_ZN7cutlass13device_kernelIN5flash19enable_sm80_to_sm89INS1_16FlashAttnFwdSm80INS1_25CollectiveMainloopFwdSm80ILi8ELi1ELb1EN4cute5tupleIJNS5_1CILi128EEES8_S8_EEELi128ENS_6half_tEfNS_4arch4Sm80ELb1ELb0ELb0ELb1ELb0ELb1ELb1ELb0EEENS1_21CollectiveEpilogueFwdIS9_NS6_IJNS7_ILi1EEESF_SF_EEESA_SC_Li256ELb1ELb1ELb0ELb0EEENS1_19SingleTileSchedulerILb1ELb0ELb1ELi128EEEEEEEEEvNT_6ParamsE:
[----:B------:R-:W-:Y:S01]  /*0000*/  LDC R1, c[0x0][0x28] ;  /* 0x00000a00ff017b82 */ /* 0x000fe20000000800 */
[----:B------:R-:W-:Y:S05]  /*0010*/  EXIT ;  /* 0x000000000000794d */ /* 0x000fea0003800000 */
.L_x_26:
        /* <DEDUP_REMOVED lines=14> */
.L_x_62:


//--------------------- .text._ZN7cutlass13device_kernelIN5flash19enable_sm80_to_sm89INS1_16FlashAttnFwdSm80INS1_25CollectiveMainloopFwdSm80ILi4ELi1ELb0EN4cute5tupleIJNS5_1CILi128EEENS7_ILi64EEES8_EEELi128ENS_6half_tEfNS_4arch4Sm80ELb0ELb0ELb0ELb0ELb0ELb0ELb1ELb0EEENS1_21CollectiveEpilogueFwdINS6_IJS8_S8_S9_EEENS6_IJNS7_ILi1EEESH_SH_EEESB_SD_Li128ELb0ELb1ELb0ELb0EEENS1_19SingleTileSchedulerILb0ELb0ELb1ELi128EEEEEEEEEvNT_6ParamsE --------------------------
	.section	.text._ZN7cutlass13device_kernelIN5flash19enable_sm80_to_sm89INS1_16FlashAttnFwdSm80INS1_25CollectiveMainloopFwdSm80ILi4ELi1ELb0EN4cute5tupleIJNS5_1CILi128EEENS7_ILi64EEES8_EEELi128ENS_6half_tEfNS_4arch4Sm80ELb0ELb0ELb0ELb0ELb0ELb0ELb1ELb0EEENS1_21CollectiveEpilogueFwdINS6_IJS8_S8_S9_EEENS6_IJNS7_ILi1EEESH_SH_EEESB_SD_Li128ELb0ELb1ELb0ELb0EEENS1_19SingleTileSchedulerILb0ELb0ELb1ELi128EEEEEEEEEvNT_6ParamsE,"ax",@progbits
	.align	128
.text._ZN7cutlass13device_kernelIN5flash19enable_sm80_to_sm89INS1_16FlashAttnFwdSm80INS1_25CollectiveMainloopFwdSm80ILi4ELi1ELb0EN4cute5tupleIJNS5_1CILi128EEENS7_ILi64EEES8_EEELi128ENS_6half_tEfNS_4arch4Sm80ELb0ELb0ELb0ELb0ELb0ELb0ELb1ELb0EEENS1_21CollectiveEpilogueFwdINS6_IJS8_S8_S9_EEENS6_IJNS7_ILi1EEESH_SH_EEESB_SD_Li128ELb0ELb1ELb0ELb0EEENS1_19SingleTileSchedulerILb0ELb0ELb1ELi128EEEEEEEEEvNT_6ParamsE:
        .type           _ZN7cutlass13device_kernelIN5flash19enable_sm80_to_sm89INS1_16FlashAttnFwdSm80INS1_25CollectiveMainloopFwdSm80ILi4ELi1ELb0EN4cute5tupleIJNS5_1CILi128EEENS7_ILi64EEES8_EEELi128ENS_6half_tEfNS_4arch4Sm80ELb0ELb0ELb0ELb0ELb0ELb0ELb1ELb0EEENS1_21CollectiveEpilogueFwdINS6_IJS8_S8_S9_EEENS6_IJNS7_ILi1EEESH_SH_EEESB_SD_Li128ELb0ELb1ELb0ELb0EEENS1_19SingleTileSchedulerILb0ELb0ELb1ELi128EEEEEEEEEvNT_6ParamsE,@function
        .size           _ZN7cutlass13device_kernelIN5flash19enable_sm80_to_sm89INS1_16FlashAttnFwdSm80INS1_25CollectiveMainloopFwdSm80ILi4ELi1ELb0EN4cute5tupleIJNS5_1CILi128EEENS7_ILi64EEES8_EEELi128ENS_6half_tEfNS_4arch4Sm80ELb0ELb0ELb0ELb0ELb0ELb0ELb1ELb0EEENS1_21CollectiveEpilogueFwdINS6_IJS8_S8_S9_EEENS6_IJNS7_ILi1EEESH_SH_EEESB_SD_Li128ELb0ELb1ELb0ELb0EEENS1_19SingleTileSchedulerILb0ELb0ELb1ELi128EEEEEEEEEvNT_6ParamsE,(.L_x_63 - _ZN7cutlass13device_kernelIN5flash19enable_sm80_to_sm89INS1_16FlashAttnFwdSm80INS1_25CollectiveMainloopFwdSm80ILi4ELi1ELb0EN4cute5tupleIJNS5_1CILi128EEENS7_ILi64EEES8_EEELi128ENS_6half_tEfNS_4arch4Sm80ELb0ELb0ELb0ELb0ELb0ELb0ELb1ELb0EEENS1_21CollectiveEpilogueFwdINS6_IJS8_S8_S9_EEENS6_IJNS7_ILi1EEESH_SH_EEESB_SD_Li128ELb0ELb1ELb0ELb0EEENS1_19SingleTileSchedulerILb0ELb0ELb1ELi128EEEEEEEEEvNT_6ParamsE)
        .other          _ZN7cutlass13device_kernelIN5flash19enable_sm80_to_sm89INS1_16FlashAttnFwdSm80INS1_25CollectiveMainloopFwdSm80ILi4ELi1ELb0EN4cute5tupleIJNS5_1CILi128EEENS7_ILi64EEES8_EEELi128ENS_6half_tEfNS_4arch4Sm80ELb0ELb0ELb0ELb0ELb0ELb0ELb1ELb0EEENS1_21CollectiveEpilogueFwdINS6_IJS8_S8_S9_EEENS6_IJNS7_ILi1EEESH_SH_EEESB_SD_Li128ELb0ELb1ELb0ELb0EEENS1_19SingleTileSchedulerILb0ELb0ELb1ELi128EEEEEEEEEvNT_6ParamsE,@"STO_CUDA_ENTRY STV_DEFAULT"
_ZN7cutlass13device_kernelIN5flash19enable_sm80_to_sm89INS1_16FlashAttnFwdSm80INS1_25CollectiveMainloopFwdSm80ILi4ELi1ELb0EN4cute5tupleIJNS5_1CILi128EEENS7_ILi64EEES8_EEELi128ENS_6half_tEfNS_4arch4Sm80ELb0ELb0ELb0ELb0ELb0ELb0ELb1ELb0EEENS1_21CollectiveEpilogueFwdINS6_IJS8_S8_S9_EEENS6_IJNS7_ILi1EEESH_SH_EEESB_SD_Li128ELb0ELb1ELb0ELb0EEENS1_19SingleTileSchedulerILb0ELb0ELb1ELi128EEEEEEEEEvNT_6ParamsE:
[----:B------:R-:W-:Y:S01]  /*0000*/  LDC R1, c[0x0][0x28] ;  /* 0x00000a00ff017b82 */ /* 0x000fe20000000800 */
[----:B------:R-:W-:Y:S05]  /*0010*/  EXIT ;  /* 0x000000000000794d */ /* 0x000fea0003800000 */
.L_x_27:
        /* <DEDUP_REMOVED lines=14> */
.L_x_63:


//--------------------- .text._ZN7cutlass13device_kernelIN5flash19enable_sm80_to_sm89INS1_16FlashAttnFwdSm80INS1_25CollectiveMainloopFwdSm80ILi4ELi1ELb0EN4cute5tupleIJNS5_1CILi128EEENS7_ILi64EEES8_EEELi128ENS_6half_tEfNS_4arch4Sm80ELb0ELb0ELb0ELb1ELb0ELb0ELb1ELb0EEENS1_21CollectiveEpilogueFwdINS6_IJS8_S8_S9_EEENS6_IJNS7_ILi1EEESH_SH_EEESB_SD_Li128ELb1ELb1ELb0ELb0EEENS1_19SingleTileSchedulerILb1ELb0ELb1ELi128EEEEEEEEEvNT_6ParamsE --------------------------
	.section	.text._ZN7cutlass13device_kernelIN5flash19enable_sm80_to_sm89INS1_16FlashAttnFwdSm80INS1_25CollectiveMainloopFwdSm80ILi4ELi1ELb0EN4cute5tupleIJNS5_1CILi128EEENS7_ILi64EEES8_EEELi128ENS_6half_tEfNS_4arch4Sm80ELb0ELb0ELb0ELb1ELb0ELb0ELb1ELb0EEENS1_21CollectiveEpilogueFwdINS6_IJS8_S8_S9_EEENS6_IJNS7_ILi1EEESH_SH_EEESB_SD_Li128ELb1ELb1ELb0ELb0EEENS1_19SingleTileSchedulerILb1ELb0ELb1ELi128EEEEEEEEEvNT_6ParamsE,"ax",@progbits
	.align	128
.text._ZN7cutlass13device_kernelIN5flash19enable_sm80_to_sm89INS1_16FlashAttnFwdSm80INS1_25CollectiveMainloopFwdSm80ILi4ELi1ELb0EN4cute5tupleIJNS5_1CILi128EEENS7_ILi64EEES8_EEELi128ENS_6half_tEfNS_4arch4Sm80ELb0ELb0ELb0ELb1ELb0ELb0ELb1ELb0EEENS1_21CollectiveEpilogueFwdINS6_IJS8_S8_S9_EEENS6_IJNS7_ILi1EEESH_SH_EEESB_SD_Li128ELb1ELb1ELb0ELb0EEENS1_19SingleTileSchedulerILb1ELb0ELb1ELi128EEEEEEEEEvNT_6ParamsE:
        .type           _ZN7cutlass13device_kernelIN5flash19enable_sm80_to_sm89INS1_16FlashAttnFwdSm80INS1_25CollectiveMainloopFwdSm80ILi4ELi1ELb0EN4cute5tupleIJNS5_1CILi128EEENS7_ILi64EEES8_EEELi128ENS_6half_tEfNS_4arch4Sm80ELb0ELb0ELb0ELb1ELb0ELb0ELb1ELb0EEENS1_21CollectiveEpilogueFwdINS6_IJS8_S8_S9_EEENS6_IJNS7_ILi1EEESH_SH_EEESB_SD_Li128ELb1ELb1ELb0ELb0EEENS1_19SingleTileSchedulerILb1ELb0ELb1ELi128EEEEEEEEEvNT_6ParamsE,@function
        .size           _ZN7cutlass13device_kernelIN5flash19enable_sm80_to_sm89INS1_16FlashAttnFwdSm80INS1_25CollectiveMainloopFwdSm80ILi4ELi1ELb0EN4cute5tupleIJNS5_1CILi128EEENS7_ILi64EEES8_EEELi128ENS_6half_tEfNS_4arch4Sm80ELb0ELb0ELb0ELb1ELb0ELb0ELb1ELb0EEENS1_21CollectiveEpilogueFwdINS6_IJS8_S8_S9_EEENS6_IJNS7_ILi1EEESH_SH_EEESB_SD_Li128ELb1ELb1ELb0ELb0EEENS1_19SingleTileSchedulerILb1ELb0ELb1ELi128EEEEEEEEEvNT_6ParamsE,(.L_x_64 - _ZN7cutlass13device_kernelIN5flash19enable_sm80_to_sm89INS1_16FlashAttnFwdSm80INS1_25CollectiveMainloopFwdSm80ILi4ELi1ELb0EN4cute5tupleIJNS5_1CILi128EEENS7_ILi64EEES8_EEELi128ENS_6half_tEfNS_4arch4Sm80ELb0ELb0ELb0ELb1ELb0ELb0ELb1ELb0EEENS1_21CollectiveEpilogueFwdINS6_IJS8_S8_S9_EEENS6_IJNS7_ILi1EEESH_SH_EEESB_SD_Li128ELb1ELb1ELb0ELb0EEENS1_19SingleTileSchedulerILb1ELb0ELb1ELi128EEEEEEEEEvNT_6ParamsE)
        .other          _ZN7cutlass13device_kernelIN5flash19enable_sm80_to_sm89INS1_16FlashAttnFwdSm80INS1_25CollectiveMainloopFwdSm80ILi4ELi1ELb0EN4cute5tupleIJNS5_1CILi128EEENS7_ILi64EEES8_EEELi128ENS_6half_tEfNS_4arch4Sm80ELb0ELb0ELb0ELb1ELb0ELb0ELb1ELb0EEENS1_21CollectiveEpilogueFwdINS6_IJS8_S8_S9_EEENS6_IJNS7_ILi1EEESH_SH_EEESB_SD_Li128ELb1ELb1ELb0ELb0EEENS1_19SingleTileSchedulerILb1ELb0ELb1ELi128EEEEEEEEEvNT_6ParamsE,@"STO_CUDA_ENTRY STV_DEFAULT"
_ZN7cutlass13device_kernelIN5flash19enable_sm80_to_sm89INS1_16FlashAttnFwdSm80INS1_25CollectiveMainloopFwdSm80ILi4ELi1ELb0EN4cute5tupleIJNS5_1CILi128EEENS7_ILi64EEES8_EEELi128ENS_6half_tEfNS_4arch4Sm80ELb0ELb0ELb0ELb1ELb0ELb0ELb1ELb0EEENS1_21CollectiveEpilogueFwdINS6_IJS8_S8_S9_EEENS6_IJNS7_ILi1EEESH_SH_EEESB_SD_Li128ELb1ELb1ELb0ELb0EEENS1_19SingleTileSchedulerILb1ELb0ELb1ELi128EEEEEEEEEvNT_6ParamsE:
[----:B------:R-:W-:Y:S01]  /*0000*/  LDC R1, c[0x0][0x28] ;  /* 0x00000a00ff017b82 */ /* 0x000fe20000000800 */
[----:B------:R-:W-:Y:S05]  /*0010*/  EXIT ;  /* 0x000000000000794d */ /* 0x000fea0003800000 */
.L_x_28:
        /* <DEDUP_REMOVED lines=14> */
.L_x_64:


//--------------------- .text._ZN7cutlass13device_kernelIN5flash19enable_sm80_to_sm89INS1_16FlashAttnFwdSm80INS1_25CollectiveMainloopFwdSm80ILi4ELi1ELb0EN4cute5tupleIJNS5_1CILi128EEENS7_ILi64EEES8_EEELi128ENS_6half_tEfNS_4arch4Sm80ELb0ELb0ELb0ELb1ELb0ELb1ELb1ELb0EEENS1_21CollectiveEpilogueFwdINS6_IJS8_S8_S9_EEENS6_IJNS7_ILi1EEESH_SH_EEESB_SD_Li128ELb1ELb1ELb0ELb0EEENS1_19SingleTileSchedulerILb1ELb0ELb1ELi128EEEEEEEEEvNT_6ParamsE --------------------------
	.section	.text._ZN7cutlass13device_kernelIN5flash19enable_sm80_to_sm89INS1_16FlashAttnFwdSm80INS1_25CollectiveMainloopFwdSm80ILi4ELi1ELb0EN4cute5tupleIJNS5_1CILi128EEENS7_ILi64EEES8_EEELi128ENS_6half_tEfNS_4arch4Sm80ELb0ELb0ELb0ELb1ELb0ELb1ELb1ELb0EEENS1_21CollectiveEpilogueFwdINS6_IJS8_S8_S9_EEENS6_IJNS7_ILi1EEESH_SH_EEESB_SD_Li128ELb1ELb1ELb0ELb0EEENS1_19SingleTileSchedulerILb1ELb0ELb1ELi128EEEEEEEEEvNT_6ParamsE,"ax",@progbits
	.align	128
.text._ZN7cutlass13device_kernelIN5flash19enable_sm80_to_sm89INS1_16FlashAttnFwdSm80INS1_25CollectiveMainloopFwdSm80ILi4ELi1ELb0EN4cute5tupleIJNS5_1CILi128EEENS7_ILi64EEES8_EEELi128ENS_6half_tEfNS_4arch4Sm80ELb0ELb0ELb0ELb1ELb0ELb1ELb1ELb0EEENS1_21CollectiveEpilogueFwdINS6_IJS8_S8_S9_EEENS6_IJNS7_ILi1EEESH_SH_EEESB_SD_Li128ELb1ELb1ELb0ELb0EEENS1_19SingleTileSchedulerILb1ELb0ELb1ELi128EEEEEEEEEvNT_6ParamsE:
        .type           _ZN7cutlass13device_kernelIN5flash19enable_sm80_to_sm89INS1_16FlashAttnFwdSm80INS1_25CollectiveMainloopFwdSm80ILi4ELi1ELb0EN4cute5tupleIJNS5_1CILi128EEENS7_ILi64EEES8_EEELi128ENS_6half_tEfNS_4arch4Sm80ELb0ELb0ELb0ELb1ELb0ELb1ELb1ELb0EEENS1_21CollectiveEpilogueFwdINS6_IJS8_S8_S9_EEENS6_IJNS7_ILi1EEESH_SH_EEESB_SD_Li128ELb1ELb1ELb0ELb0EEENS1_19SingleTileSchedulerILb1ELb0ELb1ELi128EEEEEEEEEvNT_6ParamsE,@function
        .size           _ZN7cutlass13device_kernelIN5flash19enable_sm80_to_sm89INS1_16FlashAttnFwdSm80INS1_25CollectiveMainloopFwdSm80ILi4ELi1ELb0EN4cute5tupleIJNS5_1CILi128EEENS7_ILi64EEES8_EEELi128ENS_6half_tEfNS_4arch4Sm80ELb0ELb0ELb0ELb1ELb0ELb1ELb1ELb0EEENS1_21CollectiveEpilogueFwdINS6_IJS8_S8_S9_EEENS6_IJNS7_ILi1EEESH_SH_EEESB_SD_Li128ELb1ELb1ELb0ELb0EEENS1_19SingleTileSchedulerILb1ELb0ELb1ELi128EEEEEEEEEvNT_6ParamsE,(.L_x_65 - _ZN7cutlass13device_kernelIN5flash19enable_sm80_to_sm89INS1_16FlashAttnFwdSm80INS1_25CollectiveMainloopFwdSm80ILi4ELi1ELb0EN4cute5tupleIJNS5_1CILi128EEENS7_ILi64EEES8_EEELi128ENS_6half_tEfNS_4arch4Sm80ELb0ELb0ELb0ELb1ELb0ELb1ELb1ELb0EEENS1_21CollectiveEpilogueFwdINS6_IJS8_S8_S9_EEENS6_IJNS7_ILi1EEESH_SH_EEESB_SD_Li128ELb1ELb1ELb0ELb0EEENS1_19SingleTileSchedulerILb1ELb0ELb1ELi128EEEEEEEEEvNT_6ParamsE)
        .other          _ZN7cutlass13device_kernelIN5flash19enable_sm80_to_sm89INS1_16FlashAttnFwdSm80INS1_25CollectiveMainloopFwdSm80ILi4ELi1ELb0EN4cute5tupleIJNS5_1CILi128EEENS7_ILi64EEES8_EEELi128ENS_6half_tEfNS_4arch4Sm80ELb0ELb0ELb0ELb1ELb0ELb1ELb1ELb0EEENS1_21CollectiveEpilogueFwdINS6_IJS8_S8_S9_EEENS6_IJNS7_ILi1EEESH_SH_EEESB_SD_Li128ELb1ELb1ELb0ELb0EEENS1_19SingleTileSchedulerILb1ELb0ELb1ELi128EEEEEEEEEvNT_6ParamsE,@"STO_CUDA_ENTRY STV_DEFAULT"
_ZN7cutlass13device_kernelIN5flash19enable_sm80_to_sm89INS1_16FlashAttnFwdSm80INS1_25CollectiveMainloopFwdSm80ILi4ELi1ELb0EN4cute5tupleIJNS5_1CILi128EEENS7_ILi64EEES8_EEELi128ENS_6half_tEfNS_4arch4Sm80ELb0ELb0ELb0ELb1ELb0ELb1ELb1ELb0EEENS1_21CollectiveEpilogueFwdINS6_IJS8_S8_S9_EEENS6_IJNS7_ILi1EEESH_SH_EEESB_SD_Li128ELb1ELb1ELb0ELb0EEENS1_19SingleTileSchedulerILb1ELb0ELb1ELi128EEEEEEEEEvNT_6ParamsE:
[----:B------:R-:W-:Y:S01]  /*0000*/  LDC R1, c[0x0][0x28] ;  /* 0x00000a00ff017b82 */ /* 0x000fe20000000800 */
[----:B------:R-:W-:Y:S05]  /*0010*/  EXIT ;  /* 0x000000000000794d */ /* 0x000fea0003800000 */
.L_x_29:
        /* <DEDUP_REMOVED lines=14> */
.L_x_65:


//--------------------- .text._ZN7cutlass13device_kernelIN5flash19enable_sm80_to_sm89INS1_16FlashAttnFwdSm80INS1_25CollectiveMainloopFwdSm80ILi4ELi1ELb0EN4cute5tupleIJNS5_1CILi128EEENS7_ILi48EEES8_EEELi128ENS_6half_tEfNS_4arch4Sm80ELb0ELb1ELb0ELb0ELb0ELb0ELb1ELb0EEENS1_21CollectiveEpilogueFwdINS6_IJS8_S8_S9_EEENS6_IJNS7_ILi1EEESH_SH_EEESB_SD_Li128ELb0ELb1ELb0ELb0EEENS1_19SingleTileSchedulerILb0ELb0ELb1ELi128EEEEEEEEEvNT_6ParamsE --------------------------
	.section	.text._ZN7cutlass13device_kernelIN5flash19enable_sm80_to_sm89INS1_16FlashAttnFwdSm80INS1_25CollectiveMainloopFwdSm80ILi4ELi1ELb0EN4cute5tupleIJNS5_1CILi128EEENS7_ILi48EEES8_EEELi128ENS_6half_tEfNS_4arch4Sm80ELb0ELb1ELb0ELb0ELb0ELb0ELb1ELb0EEENS1_21CollectiveEpilogueFwdINS6_IJS8_S8_S9_EEENS6_IJNS7_ILi1EEESH_SH_EEESB_SD_Li128ELb0ELb1ELb0ELb0EEENS1_19SingleTileSchedulerILb0ELb0ELb1ELi128EEEEEEEEEvNT_6ParamsE,"ax",@progbits
	.align	128
.text._ZN7cutlass13device_kernelIN5flash19enable_sm80_to_sm89INS1_16FlashAttnFwdSm80INS1_25CollectiveMainloopFwdSm80ILi4ELi1ELb0EN4cute5tupleIJNS5_1CILi128EEENS7_ILi48EEES8_EEELi128ENS_6half_tEfNS_4arch4Sm80ELb0ELb1ELb0ELb0ELb0ELb0ELb1ELb0EEENS1_21CollectiveEpilogueFwdINS6_IJS8_S8_S9_EEENS6_IJNS7_ILi1EEESH_SH_EEESB_SD_Li128ELb0ELb1ELb0ELb0EEENS1_19SingleTileSchedulerILb0ELb0ELb1ELi128EEEEEEEEEvNT_6ParamsE:
        .type           _ZN7cutlass13device_kernelIN5flash19enable_sm80_to_sm89INS1_16FlashAttnFwdSm80INS1_25CollectiveMainloopFwdSm80ILi4ELi1ELb0EN4cute5tupleIJNS5_1CILi128EEENS7_ILi48EEES8_EEELi128ENS_6half_tEfNS_4arch4Sm80ELb0ELb1ELb0ELb0ELb0ELb0ELb1ELb0EEENS1_21CollectiveEpilogueFwdINS6_IJS8_S8_S9_EEENS6_IJNS7_ILi1EEESH_SH_EEESB_SD_Li128ELb0ELb1ELb0ELb0EEENS1_19SingleTileSchedulerILb0ELb0ELb1ELi128EEEEEEEEEvNT_6ParamsE,@function
        .size           _ZN7cutlass13device_kernelIN5flash19enable_sm80_to_sm89INS1_16FlashAttnFwdSm80INS1_25CollectiveMainloopFwdSm80ILi4ELi1ELb0EN4cute5tupleIJNS5_1CILi128EEENS7_ILi48EEES8_EEELi128ENS_6half_tEfNS_4arch4Sm80ELb0ELb1ELb0ELb0ELb0ELb0ELb1ELb0EEENS1_21CollectiveEpilogueFwdINS6_IJS8_S8_S9_EEENS6_IJNS7_ILi1EEESH_SH_EEESB_SD_Li128ELb0ELb1ELb0ELb0EEENS1_19SingleTileSchedulerILb0ELb0ELb1ELi128EEEEEEEEEvNT_6ParamsE,(.L_x_66 - _ZN7cutlass13device_kernelIN5flash19enable_sm80_to_sm89INS1_16FlashAttnFwdSm80INS1_25CollectiveMainloopFwdSm80ILi4ELi1ELb0EN4cute5tupleIJNS5_1CILi128EEENS7_ILi48EEES8_EEELi128ENS_6half_tEfNS_4arch4Sm80ELb0ELb1ELb0ELb0ELb0ELb0ELb1ELb0EEENS1_21CollectiveEpilogueFwdINS6_IJS8_S8_S9_EEENS6_IJNS7_ILi1EEESH_SH_EEESB_SD_Li128ELb0ELb1ELb0ELb0EEENS1_19SingleTileSchedulerILb0ELb0ELb1ELi128EEEEEEEEEvNT_6ParamsE)
        .other          _ZN7cutlass13device_kernelIN5flash19enable_sm80_to_sm89INS1_16FlashAttnFwdSm80INS1_25CollectiveMainloopFwdSm80ILi4ELi1ELb0EN4cute5tupleIJNS5_1CILi128EEENS7_ILi48EEES8_EEELi128ENS_6half_tEfNS_4arch4Sm80ELb0ELb1ELb0ELb0ELb0ELb0ELb1ELb0EEENS1_21CollectiveEpilogueFwdINS6_IJS8_S8_S9_EEENS6_IJNS7_ILi1EEESH_SH_EEESB_SD_Li128ELb0ELb1ELb0ELb0EEENS1_19SingleTileSchedulerILb0ELb0ELb1ELi128EEEEEEEEEvNT_6ParamsE,@"STO_CUDA_ENTRY STV_DEFAULT"
_ZN7cutlass13device_kernelIN5flash19enable_sm80_to_sm89INS1_16FlashAttnFwdSm80INS1_25CollectiveMainloopFwdSm80ILi4ELi1ELb0EN4cute5tupleIJNS5_1CILi128EEENS7_ILi48EEES8_EEELi128ENS_6half_tEfNS_4arch4Sm80ELb0ELb1ELb0ELb0ELb0ELb0ELb1ELb0EEENS1_21CollectiveEpilogueFwdINS6_IJS8_S8_S9_EEENS6_IJNS7_ILi1EEESH_SH_EEESB_SD_Li128ELb0ELb1ELb0ELb0EEENS1_19SingleTileSchedulerILb0ELb0ELb1ELi128EEEEEEEEEvNT_6ParamsE:
[----:B------:R-:W-:Y:S01]  /*0000*/  LDC R1, c[0x0][0x28] ;  /* 0x00000a00ff017b82 */ /* 0x000fe20000000800 */
[----:B------:R-:W-:Y:S05]  /*0010*/  EXIT ;  /* 0x000000000000794d */ /* 0x000fea0003800000 */
.L_x_30:
        /* <DEDUP_REMOVED lines=14> */
.L_x_66:


//--------------------- .text._ZN7cutlass13device_kernelIN5flash19enable_sm80_to_sm89INS1_16FlashAttnFwdSm80INS1_25CollectiveMainloopFwdSm80ILi4ELi1ELb0EN4cute5tupleIJNS5_1CILi128EEENS7_ILi48EEES8_EEELi128ENS_6half_tEfNS_4arch4Sm80ELb0ELb1ELb0ELb1ELb0ELb0ELb1ELb0EEENS1_21CollectiveEpilogueFwdINS6_IJS8_S8_S9_EEENS6_IJNS7_ILi1EEESH_SH_EEESB_SD_Li128ELb1ELb1ELb0ELb0EEENS1_19SingleTileSchedulerILb1ELb0ELb1ELi128EEEEEEEEEvNT_6ParamsE --------------------------
	.section	.text._ZN7cutlass13device_kernelIN5flash19enable_sm80_to_sm89INS1_16FlashAttnFwdSm80INS1_25CollectiveMainloopFwdSm80ILi4ELi1ELb0EN4cute5tupleIJNS5_1CILi128EEENS7_ILi48EEES8_EEELi128ENS_6half_tEfNS_4arch4Sm80ELb0ELb1ELb0ELb1ELb0ELb0ELb1ELb0EEENS1_21CollectiveEpilogueFwdINS6_IJS8_S8_S9_EEENS6_IJNS7_ILi1EEESH_SH_EEESB_SD_Li128ELb1ELb1ELb0ELb0EEENS1_19SingleTileSchedulerILb1ELb0ELb1ELi128EEEEEEEEEvNT_6ParamsE,"ax",@progbits
	.align	128
.text._ZN7cutlass13device_kernelIN5flash19enable_sm80_to_sm89INS1_16FlashAttnFwdSm80INS1_25CollectiveMainloopFwdSm80ILi4ELi1ELb0EN4cute5tupleIJNS5_1CILi128EEENS7_ILi48EEES8_EEELi128ENS_6half_tEfNS_4arch4Sm80ELb0ELb1ELb0ELb1ELb0ELb0ELb1ELb0EEENS1_21CollectiveEpilogueFwdINS6_IJS8_S8_S9_EEENS6_IJNS7_ILi1EEESH_SH_EEESB_SD_Li128ELb1ELb1ELb0ELb0EEENS1_19SingleTileSchedulerILb1ELb0ELb1ELi128EEEEEEEEEvNT_6ParamsE:
        .type           _ZN7cutlass13device_kernelIN5flash19enable_sm80_to_sm89INS1_16FlashAttnFwdSm80INS1_25CollectiveMainloopFwdSm80ILi4ELi1ELb0EN4cute5tupleIJNS5_1CILi128EEENS7_ILi48EEES8_EEELi128ENS_6half_tEfNS_4arch4Sm80ELb0ELb1ELb0ELb1ELb0ELb0ELb1ELb0EEENS1_21CollectiveEpilogueFwdINS6_IJS8_S8_S9_EEENS6_IJNS7_ILi1EEESH_SH_EEESB_SD_Li128ELb1ELb1ELb0ELb0EEENS1_19SingleTileSchedulerILb1ELb0ELb1ELi128EEEEEEEEEvNT_6ParamsE,@function
        .size           _ZN7cutlass13device_kernelIN5flash19enable_sm80_to_sm89INS1_16FlashAttnFwdSm80INS1_25CollectiveMainloopFwdSm80ILi4ELi1ELb0EN4cute5tupleIJNS5_1CILi128EEENS7_ILi48EEES8_EEELi128ENS_6half_tEfNS_4arch4Sm80ELb0ELb1ELb0ELb1ELb0ELb0ELb1ELb0EEENS1_21CollectiveEpilogueFwdINS6_IJS8_S8_S9_EEENS6_IJNS7_ILi1EEESH_SH_EEESB_SD_Li128ELb1ELb1ELb0ELb0EEENS1_19SingleTileSchedulerILb1ELb0ELb1ELi128EEEEEEEEEvNT_6ParamsE,(.L_x_67 - _ZN7cutlass13device_kernelIN5flash19enable_sm80_to_sm89INS1_16FlashAttnFwdSm80INS1_25CollectiveMainloopFwdSm80ILi4ELi1ELb0EN4cute5tupleIJNS5_1CILi128EEENS7_ILi48EEES8_EEELi128ENS_6half_tEfNS_4arch4Sm80ELb0ELb1ELb0ELb1ELb0ELb0ELb1ELb0EEENS1_21CollectiveEpilogueFwdINS6_IJS8_S8_S9_EEENS6_IJNS7_ILi1EEESH_SH_EEESB_SD_Li128ELb1ELb1ELb0ELb0EEENS1_19SingleTileSchedulerILb1ELb0ELb1ELi128EEEEEEEEEvNT_6ParamsE)
        .other          _ZN7cutlass13device_kernelIN5flash19enable_sm80_to_sm89INS1_16FlashAttnFwdSm80INS1_25CollectiveMainloopFwdSm80ILi4ELi1ELb0EN4cute5tupleIJNS5_1CILi128EEENS7_ILi48EEES8_EEELi128ENS_6half_tEfNS_4arch4Sm80ELb0ELb1ELb0ELb1ELb0ELb0ELb1ELb0EEENS1_21CollectiveEpilogueFwdINS6_IJS8_S8_S9_EEENS6_IJNS7_ILi1EEESH_SH_EEESB_SD_Li128ELb1ELb1ELb0ELb0EEENS1_19SingleTileSchedulerILb1ELb0ELb1ELi128EEEEEEEEEvNT_6ParamsE,@"STO_CUDA_ENTRY STV_DEFAULT"
_ZN7cutlass13device_kernelIN5flash19enable_sm80_to_sm89INS1_16FlashAttnFwdSm80INS1_25CollectiveMainloopFwdSm80ILi4ELi1ELb0EN4cute5tupleIJNS5_1CILi128EEENS7_ILi48EEES8_EEELi128ENS_6half_tEfNS_4arch4Sm80ELb0ELb1ELb0ELb1ELb0ELb0ELb1ELb0EEENS1_21CollectiveEpilogueFwdINS6_IJS8_S8_S9_EEENS6_IJNS7_ILi1EEESH_SH_EEESB_SD_Li128ELb1ELb1ELb0ELb0EEENS1_19SingleTileSchedulerILb1ELb0ELb1ELi128EEEEEEEEEvNT_6ParamsE:
[----:B------:R-:W-:Y:S01]  /*0000*/  LDC R1, c[0x0][0x28] ;  /* 0x00000a00ff017b82 */ /* 0x000fe20000000800 */
[----:B------:R-:W-:Y:S05]  /*0010*/  EXIT ;  /* 0x000000000000794d */ /* 0x000fea0003800000 */
.L_x_31:
        /* <DEDUP_REMOVED lines=14> */
.L_x_67:


//--------------------- .text._ZN7cutlass13device_kernelIN5flash19enable_sm80_to_sm89INS1_16FlashAttnFwdSm80INS1_25CollectiveMainloopFwdSm80ILi4ELi1ELb0EN4cute5tupleIJNS5_1CILi128EEENS7_ILi48EEES8_EEELi128ENS_6half_tEfNS_4arch4Sm80ELb0ELb1ELb0ELb1ELb0ELb1ELb1ELb0EEENS1_21CollectiveEpilogueFwdINS6_IJS8_S8_S9_EEENS6_IJNS7_ILi1EEESH_SH_EEESB_SD_Li128ELb1ELb1ELb0ELb0EEENS1_19SingleTileSchedulerILb1ELb0ELb1ELi128EEEEEEEEEvNT_6ParamsE --------------------------
	.section	.text._ZN7cutlass13device_kernelIN5flash19enable_sm80_to_sm89INS1_16FlashAttnFwdSm80INS1_25CollectiveMainloopFwdSm80ILi4ELi1ELb0EN4cute5tupleIJNS5_1CILi128EEENS7_ILi48EEES8_EEELi128ENS_6half_tEfNS_4arch4Sm80ELb0ELb1ELb0ELb1ELb0ELb1ELb1ELb0EEENS1_21CollectiveEpilogueFwdINS6_IJS8_S8_S9_EEENS6_IJNS7_ILi1EEESH_SH_EEESB_SD_Li128ELb1ELb1ELb0ELb0EEENS1_19SingleTileSchedulerILb1ELb0ELb1ELi128EEEEEEEEEvNT_6ParamsE,"ax",@progbits
	.align	128
.text._ZN7cutlass13device_kernelIN5flash19enable_sm80_to_sm89INS1_16FlashAttnFwdSm80INS1_25CollectiveMainloopFwdSm80ILi4ELi1ELb0EN4cute5tupleIJNS5_1CILi128EEENS7_ILi48EEES8_EEELi128ENS_6half_tEfNS_4arch4Sm80ELb0ELb1ELb0ELb1ELb0ELb1ELb1ELb0EEENS1_21CollectiveEpilogueFwdINS6_IJS8_S8_S9_EEENS6_IJNS7_ILi1EEESH_SH_EEESB_SD_Li128ELb1ELb1ELb0ELb0EEENS1_19SingleTileSchedulerILb1ELb0ELb1ELi128EEEEEEEEEvNT_6ParamsE:
        .type           _ZN7cutlass13device_kernelIN5flash19enable_sm80_to_sm89INS1_16FlashAttnFwdSm80INS1_25CollectiveMainloopFwdSm80ILi4ELi1ELb0EN4cute5tupleIJNS5_1CILi128EEENS7_ILi48EEES8_EEELi128ENS_6half_tEfNS_4arch4Sm80ELb0ELb1ELb0ELb1ELb0ELb1ELb1ELb0EEENS1_21CollectiveEpilogueFwdINS6_IJS8_S8_S9_EEENS6_IJNS7_ILi1EEESH_SH_EEESB_SD_Li128ELb1ELb1ELb0ELb0EEENS1_19SingleTileSchedulerILb1ELb0ELb1ELi128EEEEEEEEEvNT_6ParamsE,@function
        .size           _ZN7cutlass13device_kernelIN5flash19enable_sm80_to_sm89INS1_16FlashAttnFwdSm80INS1_25CollectiveMainloopFwdSm80ILi4ELi1ELb0EN4cute5tupleIJNS5_1CILi128EEENS7_ILi48EEES8_EEELi128ENS_6half_tEfNS_4arch4Sm80ELb0ELb1ELb0ELb1ELb0ELb1ELb1ELb0EEENS1_21CollectiveEpilogueFwdINS6_IJS8_S8_S9_EEENS6_IJNS7_ILi1EEESH_SH_EEESB_SD_Li128ELb1ELb1ELb0ELb0EEENS1_19SingleTileSchedulerILb1ELb0ELb1ELi128EEEEEEEEEvNT_6ParamsE,(.L_x_68 - _ZN7cutlass13device_kernelIN5flash19enable_sm80_to_sm89INS1_16FlashAttnFwdSm80INS1_25CollectiveMainloopFwdSm80ILi4ELi1ELb0EN4cute5tupleIJNS5_1CILi128EEENS7_ILi48EEES8_EEELi128ENS_6half_tEfNS_4arch4Sm80ELb0ELb1ELb0ELb1ELb0ELb1ELb1ELb0EEENS1_21CollectiveEpilogueFwdINS6_IJS8_S8_S9_EEENS6_IJNS7_ILi1EEESH_SH_EEESB_SD_Li128ELb1ELb1ELb0ELb0EEENS1_19SingleTileSchedulerILb1ELb0ELb1ELi128EEEEEEEEEvNT_6ParamsE)
        .other          _ZN7cutlass13device_kernelIN5flash19enable_sm80_to_sm89INS1_16FlashAttnFwdSm80INS1_25CollectiveMainloopFwdSm80ILi4ELi1ELb0EN4cute5tupleIJNS5_1CILi128EEENS7_ILi48EEES8_EEELi128ENS_6half_tEfNS_4arch4Sm80ELb0ELb1ELb0ELb1ELb0ELb1ELb1ELb0EEENS1_21CollectiveEpilogueFwdINS6_IJS8_S8_S9_EEENS6_IJNS7_ILi1EEESH_SH_EEESB_SD_Li128ELb1ELb1ELb0ELb0EEENS1_19SingleTileSchedulerILb1ELb0ELb1ELi128EEEEEEEEEvNT_6ParamsE,@"STO_CUDA_ENTRY STV_DEFAULT"
_ZN7cutlass13device_kernelIN5flash19enable_sm80_to_sm89INS1_16FlashAttnFwdSm80INS1_25CollectiveMainloopFwdSm80ILi4ELi1ELb0EN4cute5tupleIJNS5_1CILi128EEENS7_ILi48EEES8_EEELi128ENS_6half_tEfNS_4arch4Sm80ELb0ELb1ELb0ELb1ELb0ELb1ELb1ELb0EEENS1_21CollectiveEpilogueFwdINS6_IJS8_S8_S9_EEENS6_IJNS7_ILi1EEESH_SH_EEESB_SD_Li128ELb1ELb1ELb0ELb0EEENS1_19SingleTileSchedulerILb1ELb0ELb1ELi128EEEEEEEEEvNT_6ParamsE:
[----:B------:R-:W-:Y:S01]  /*0000*/  LDC R1, c[0x0][0x28] ;  /* 0x00000a00ff017b82 */ /* 0x000fe20000000800 */
[----:B------:R-:W-:Y:S05]  /*0010*/  EXIT ;  /* 0x000000000000794d */ /* 0x000fea0003800000 */
.L_x_32:
        /* <DEDUP_REMOVED lines=14> */
.L_x_68:


//--------------------- .text._ZN7cutlass13device_kernelIN5flash19enable_sm80_to_sm89INS1_16FlashAttnFwdSm80INS1_25CollectiveMainloopFwdSm80ILi4ELi1ELb0EN4cute5tupleIJNS5_1CILi128EEENS7_ILi64EEES8_EEELi128ENS_6half_tEfNS_4arch4Sm80ELb1ELb0ELb0ELb0ELb0ELb0ELb1ELb0EEENS1_21CollectiveEpilogueFwdINS6_IJS8_S8_S9_EEENS6_IJNS7_ILi1EEESH_SH_EEESB_SD_Li128ELb0ELb1ELb0ELb0EEENS1_30DynamicPersistentTileSchedulerILi128ELi128ELb0ELb1ELb0EEEEEEEEEvNT_6ParamsE --------------------------
	.section	.text._ZN7cutlass13device_kernelIN5flash19enable_sm80_to_sm89INS1_16FlashAttnFwdSm80INS1_25CollectiveMainloopFwdSm80ILi4ELi1ELb0EN4cute5tupleIJNS5_1CILi128EEENS7_ILi64EEES8_EEELi128ENS_6half_tEfNS_4arch4Sm80ELb1ELb0ELb0ELb0ELb0ELb0ELb1ELb0EEENS1_21CollectiveEpilogueFwdINS6_IJS8_S8_S9_EEENS6_IJNS7_ILi1EEESH_SH_EEESB_SD_Li128ELb0ELb1ELb0ELb0EEENS1_30DynamicPersistentTileSchedulerILi128ELi128ELb0ELb1ELb0EEEEEEEEEvNT_6ParamsE,"ax",@progbits
	.align	128
.text._ZN7cutlass13device_kernelIN5flash19enable_sm80_to_sm89INS1_16FlashAttnFwdSm80INS1_25CollectiveMainloopFwdSm80ILi4ELi1ELb0EN4cute5tupleIJNS5_1CILi128EEENS7_ILi64EEES8_EEELi128ENS_6half_tEfNS_4arch4Sm80ELb1ELb0ELb0ELb0ELb0ELb0ELb1ELb0EEENS1_21CollectiveEpilogueFwdINS6_IJS8_S8_S9_EEENS6_IJNS7_ILi1EEESH_SH_EEESB_SD_Li128ELb0ELb1ELb0ELb0EEENS1_30DynamicPersistentTileSchedulerILi128ELi128ELb0ELb1ELb0EEEEEEEEEvNT_6ParamsE:
        .type           _ZN7cutlass13device_kernelIN5flash19enable_sm80_to_sm89INS1_16FlashAttnFwdSm80INS1_25CollectiveMainloopFwdSm80ILi4ELi1ELb0EN4cute5tupleIJNS5_1CILi128EEENS7_ILi64EEES8_EEELi128ENS_6half_tEfNS_4arch4Sm80ELb1ELb0ELb0ELb0ELb0ELb0ELb1ELb0EEENS1_21CollectiveEpilogueFwdINS6_IJS8_S8_S9_EEENS6_IJNS7_ILi1EEESH_SH_EEESB_SD_Li128ELb0ELb1ELb0ELb0EEENS1_30DynamicPersistentTileSchedulerILi128ELi128ELb0ELb1ELb0EEEEEEEEEvNT_6ParamsE,@function
        .size           _ZN7cutlass13device_kernelIN5flash19enable_sm80_to_sm89INS1_16FlashAttnFwdSm80INS1_25CollectiveMainloopFwdSm80ILi4ELi1ELb0EN4cute5tupleIJNS5_1CILi128EEENS7_ILi64EEES8_EEELi128ENS_6half_tEfNS_4arch4Sm80ELb1ELb0ELb0ELb0ELb0ELb0ELb1ELb0EEENS1_21CollectiveEpilogueFwdINS6_IJS8_S8_S9_EEENS6_IJNS7_ILi1EEESH_SH_EEESB_SD_Li128ELb0ELb1ELb0ELb0EEENS1_30DynamicPersistentTileSchedulerILi128ELi128ELb0ELb1ELb0EEEEEEEEEvNT_6ParamsE,(.L_x_69 - _ZN7cutlass13device_kernelIN5flash19enable_sm80_to_sm89INS1_16FlashAttnFwdSm80INS1_25CollectiveMainloopFwdSm80ILi4ELi1ELb0EN4cute5tupleIJNS5_1CILi128EEENS7_ILi64EEES8_EEELi128ENS_6half_tEfNS_4arch4Sm80ELb1ELb0ELb0ELb0ELb0ELb0ELb1ELb0EEENS1_21CollectiveEpilogueFwdINS6_IJS8_S8_S9_EEENS6_IJNS7_ILi1EEESH_SH_EEESB_SD_Li128ELb0ELb1ELb0ELb0EEENS1_30DynamicPersistentTileSchedulerILi128ELi128ELb0ELb1ELb0EEEEEEEEEvNT_6ParamsE)
        .other          _ZN7cutlass13device_kernelIN5flash19enable_sm80_to_sm89INS1_16FlashAttnFwdSm80INS1_25CollectiveMainloopFwdSm80ILi4ELi1ELb0EN4cute5tupleIJNS5_1CILi128EEENS7_ILi64EEES8_EEELi128ENS_6half_tEfNS_4arch4Sm80ELb1ELb0ELb0ELb0ELb0ELb0ELb1ELb0EEENS1_21CollectiveEpilogueFwdINS6_IJS8_S8_S9_EEENS6_IJNS7_ILi1EEESH_SH_EEESB_SD_Li128ELb0ELb1ELb0ELb0EEENS1_30DynamicPersistentTileSchedulerILi128ELi128ELb0ELb1ELb0EEEEEEEEEvNT_6ParamsE,@"STO_CUDA_ENTRY STV_DEFAULT"
_ZN7cutlass13device_kernelIN5flash19enable_sm80_to_sm89INS1_16FlashAttnFwdSm80INS1_25CollectiveMainloopFwdSm80ILi4ELi1ELb0EN4cute5tupleIJNS5_1CILi128EEENS7_ILi64EEES8_EEELi128ENS_6half_tEfNS_4arch4Sm80ELb1ELb0ELb0ELb0ELb0ELb0ELb1ELb0EEENS1_21CollectiveEpilogueFwdINS6_IJS8_S8_S9_EEENS6_IJNS7_ILi1EEESH_SH_EEESB_SD_Li128ELb0ELb1ELb0ELb0EEENS1_30DynamicPersistentTileSchedulerILi128ELi128ELb0ELb1ELb0EEEEEEEEEvNT_6ParamsE:
[----:B------:R-:W-:Y:S01]  /*0000*/  LDC R1, c[0x0][0x28] ;  /* 0x00000a00ff017b82 */ /* 0x000fe20000000800 */
[----:B------:R-:W-:Y:S05]  /*0010*/  EXIT ;  /* 0x000000000000794d */ /* 0x000fea0003800000 */
.L_x_33:
        /* <DEDUP_REMOVED lines=14> */
.L_x_69:


//--------------------- .text._ZN7cutlass13device_kernelIN5flash19enable_sm80_to_sm89INS1_16FlashAttnFwdSm80INS1_25CollectiveMainloopFwdSm80ILi4ELi1ELb0EN4cute5tupleIJNS5_1CILi128EEENS7_ILi64EEES8_EEELi128ENS_6half_tEfNS_4arch4Sm80ELb1ELb0ELb0ELb1ELb0ELb0ELb1ELb0EEENS1_21CollectiveEpilogueFwdINS6_IJS8_S8_S9_EEENS6_IJNS7_ILi1EEESH_SH_EEESB_SD_Li128ELb1ELb1ELb0ELb0EEENS1_19SingleTileSchedulerILb1ELb0ELb1ELi128EEEEEEEEEvNT_6ParamsE --------------------------
	.section	.text._ZN7cutlass13device_kernelIN5flash19enable_sm80_to_sm89INS1_16FlashAttnFwdSm80INS1_25CollectiveMainloopFwdSm80ILi4ELi1ELb0EN4cute5tupleIJNS5_1CILi128EEENS7_ILi64EEES8_EEELi128ENS_6half_tEfNS_4arch4Sm80ELb1ELb0ELb0ELb1ELb0ELb0ELb1ELb0EEENS1_21CollectiveEpilogueFwdINS6_IJS8_S8_S9_EEENS6_IJNS7_ILi1EEESH_SH_EEESB_SD_Li128ELb1ELb1ELb0ELb0EEENS1_19SingleTileSchedulerILb1ELb0ELb1ELi128EEEEEEEEEvNT_6ParamsE,"ax",@progbits
	.align	128
.text._ZN7cutlass13device_kernelIN5flash19enable_sm80_to_sm89INS1_16FlashAttnFwdSm80INS1_25CollectiveMainloopFwdSm80ILi4ELi1ELb0EN4cute5tupleIJNS5_1CILi128EEENS7_ILi64EEES8_EEELi128ENS_6half_tEfNS_4arch4Sm80ELb1ELb0ELb0ELb1ELb0ELb0ELb1ELb0EEENS1_21CollectiveEpilogueFwdINS6_IJS8_S8_S9_EEENS6_IJNS7_ILi1EEESH_SH_EEESB_SD_Li128ELb1ELb1ELb0ELb0EEENS1_19SingleTileSchedulerILb1ELb0ELb1ELi128EEEEEEEEEvNT_6ParamsE:
        .type           _ZN7cutlass13device_kernelIN5flash19enable_sm80_to_sm89INS1_16FlashAttnFwdSm80INS1_25CollectiveMainloopFwdSm80ILi4ELi1ELb0EN4cute5tupleIJNS5_1CILi128EEENS7_ILi64EEES8_EEELi128ENS_6half_tEfNS_4arch4Sm80ELb1ELb0ELb0ELb1ELb0ELb0ELb1ELb0EEENS1_21CollectiveEpilogueFwdINS6_IJS8_S8_S9_EEENS6_IJNS7_ILi1EEESH_SH_EEESB_SD_Li128ELb1ELb1ELb0ELb0EEENS1_19SingleTileSchedulerILb1ELb0ELb1ELi128EEEEEEEEEvNT_6ParamsE,@function
        .size           _ZN7cutlass13device_kernelIN5flash19enable_sm80_to_sm89INS1_16FlashAttnFwdSm80INS1_25CollectiveMainloopFwdSm80ILi4ELi1ELb0EN4cute5tupleIJNS5_1CILi128EEENS7_ILi64EEES8_EEELi128ENS_6half_tEfNS_4arch4Sm80ELb1ELb0ELb0ELb1ELb0ELb0ELb1ELb0EEENS1_21CollectiveEpilogueFwdINS6_IJS8_S8_S9_EEENS6_IJNS7_ILi1EEESH_SH_EEESB_SD_Li128ELb1ELb1ELb0ELb0EEENS1_19SingleTileSchedulerILb1ELb0ELb1ELi128EEEEEEEEEvNT_6ParamsE,(.L_x_70 - _ZN7cutlass13device_kernelIN5flash19enable_sm80_to_sm89INS1_16FlashAttnFwdSm80INS1_25CollectiveMainloopFwdSm80ILi4ELi1ELb0EN4cute5tupleIJNS5_1CILi128EEENS7_ILi64EEES8_EEELi128ENS_6half_tEfNS_4arch4Sm80ELb1ELb0ELb0ELb1ELb0ELb0ELb1ELb0EEENS1_21CollectiveEpilogueFwdINS6_IJS8_S8_S9_EEENS6_IJNS7_ILi1EEESH_SH_EEESB_SD_Li128ELb1ELb1ELb0ELb0EEENS1_19SingleTileSchedulerILb1ELb0ELb1ELi128EEEEEEEEEvNT_6ParamsE)
        .other          _ZN7cutlass13device_kernelIN5flash19enable_sm80_to_sm89INS1_16FlashAttnFwdSm80INS1_25CollectiveMainloopFwdSm80ILi4ELi1ELb0EN4cute5tupleIJNS5_1CILi128EEENS7_ILi64EEES8_EEELi128ENS_6half_tEfNS_4arch4Sm80ELb1ELb0ELb0ELb1ELb0ELb0ELb1ELb0EEENS1_21CollectiveEpilogueFwdINS6_IJS8_S8_S9_EEENS6_IJNS7_ILi1EEESH_SH_EEESB_SD_Li128ELb1ELb1ELb0ELb0EEENS1_19SingleTileSchedulerILb1ELb0ELb1ELi128EEEEEEEEEvNT_6ParamsE,@"STO_CUDA_ENTRY STV_DEFAULT"
_ZN7cutlass13device_kernelIN5flash19enable_sm80_to_sm89INS1_16FlashAttnFwdSm80INS1_25CollectiveMainloopFwdSm80ILi4ELi1ELb0EN4cute5tupleIJNS5_1CILi128EEENS7_ILi64EEES8_EEELi128ENS_6half_tEfNS_4arch4Sm80ELb1ELb0ELb0ELb1ELb0ELb0ELb1ELb0EEENS1_21CollectiveEpilogueFwdINS6_IJS8_S8_S9_EEENS6_IJNS7_ILi1EEESH_SH_EEESB_SD_Li128ELb1ELb1ELb0ELb0EEENS1_19SingleTileSchedulerILb1ELb0ELb1ELi128EEEEEEEEEvNT_6ParamsE:
[----:B------:R-:W-:Y:S01]  /*0000*/  LDC R1, c[0x0][0x28] ;  /* 0x00000a00ff017b82 */ /* 0x000fe20000000800 */
[----:B------:R-:W-:Y:S05]  /*0010*/  EXIT ;  /* 0x000000000000794d */ /* 0x000fea0003800000 */
.L_x_34:
        /* <DEDUP_REMOVED lines=14> */
.L_x_70:


//--------------------- .text._ZN7cutlass13device_kernelIN5flash19enable_sm80_to_sm89INS1_16FlashAttnFwdSm80INS1_25CollectiveMainloopFwdSm80ILi4ELi1ELb0EN4cute5tupleIJNS5_1CILi128EEENS7_ILi64EEES8_EEELi128ENS_6half_tEfNS_4arch4Sm80ELb1ELb0ELb0ELb1ELb0ELb1ELb1ELb0EEENS1_21CollectiveEpilogueFwdINS6_IJS8_S8_S9_EEENS6_IJNS7_ILi1EEESH_SH_EEESB_SD_Li128ELb1ELb1ELb0ELb0EEENS1_19SingleTileSchedulerILb1ELb0ELb1ELi128EEEEEEEEEvNT_6ParamsE --------------------------
	.section	.text._ZN7cutlass13device_kernelIN5flash19enable_sm80_to_sm89INS1_16FlashAttnFwdSm80INS1_25CollectiveMainloopFwdSm80ILi4ELi1ELb0EN4cute5tupleIJNS5_1CILi128EEENS7_ILi64EEES8_EEELi128ENS_6half_tEfNS_4arch4Sm80ELb1ELb0ELb0ELb1ELb0ELb1ELb1ELb0EEENS1_21CollectiveEpilogueFwdINS6_IJS8_S8_S9_EEENS6_IJNS7_ILi1EEESH_SH_EEESB_SD_Li128ELb1ELb1ELb0ELb0EEENS1_19SingleTileSchedulerILb1ELb0ELb1ELi128EEEEEEEEEvNT_6ParamsE,"ax",@progbits
	.align	128
.text._ZN7cutlass13device_kernelIN5flash19enable_sm80_to_sm89INS1_16FlashAttnFwdSm80INS1_25CollectiveMainloopFwdSm80ILi4ELi1ELb0EN4cute5tupleIJNS5_1CILi128EEENS7_ILi64EEES8_EEELi128ENS_6half_tEfNS_4arch4Sm80ELb1ELb0ELb0ELb1ELb0ELb1ELb1ELb0EEENS1_21CollectiveEpilogueFwdINS6_IJS8_S8_S9_EEENS6_IJNS7_ILi1EEESH_SH_EEESB_SD_Li128ELb1ELb1ELb0ELb0EEENS1_19SingleTileSchedulerILb1ELb0ELb1ELi128EEEEEEEEEvNT_6ParamsE:
        .type           _ZN7cutlass13device_kernelIN5flash19enable_sm80_to_sm89INS1_16FlashAttnFwdSm80INS1_25CollectiveMainloopFwdSm80ILi4ELi1ELb0EN4cute5tupleIJNS5_1CILi128EEENS7_ILi64EEES8_EEELi128ENS_6half_tEfNS_4arch4Sm80ELb1ELb0ELb0ELb1ELb0ELb1ELb1ELb0EEENS1_21CollectiveEpilogueFwdINS6_IJS8_S8_S9_EEENS6_IJNS7_ILi1EEESH_SH_EEESB_SD_Li128ELb1ELb1ELb0ELb0EEENS1_19SingleTileSchedulerILb1ELb0ELb1ELi128EEEEEEEEEvNT_6ParamsE,@function
        .size           _ZN7cutlass13device_kernelIN5flash19enable_sm80_to_sm89INS1_16FlashAttnFwdSm80INS1_25CollectiveMainloopFwdSm80ILi4ELi1ELb0EN4cute5tupleIJNS5_1CILi128EEENS7_ILi64EEES8_EEELi128ENS_6half_tEfNS_4arch4Sm80ELb1ELb0ELb0ELb1ELb0ELb1ELb1ELb0EEENS1_21CollectiveEpilogueFwdINS6_IJS8_S8_S9_EEENS6_IJNS7_ILi1EEESH_SH_EEESB_SD_Li128ELb1ELb1ELb0ELb0EEENS1_19SingleTileSchedulerILb1ELb0ELb1ELi128EEEEEEEEEvNT_6ParamsE,(.L_x_71 - _ZN7cutlass13device_kernelIN5flash19enable_sm80_to_sm89INS1_16FlashAttnFwdSm80INS1_25CollectiveMainloopFwdSm80ILi4ELi1ELb0EN4cute5tupleIJNS5_1CILi128EEENS7_ILi64EEES8_EEELi128ENS_6half_tEfNS_4arch4Sm80ELb1ELb0ELb0ELb1ELb0ELb1ELb1ELb0EEENS1_21CollectiveEpilogueFwdINS6_IJS8_S8_S9_EEENS6_IJNS7_ILi1EEESH_SH_EEESB_SD_Li128ELb1ELb1ELb0ELb0EEENS1_19SingleTileSchedulerILb1ELb0ELb1ELi128EEEEEEEEEvNT_6ParamsE)
        .other          _ZN7cutlass13device_kernelIN5flash19enable_sm80_to_sm89INS1_16FlashAttnFwdSm80INS1_25CollectiveMainloopFwdSm80ILi4ELi1ELb0EN4cute5tupleIJNS5_1CILi128EEENS7_ILi64EEES8_EEELi128ENS_6half_tEfNS_4arch4Sm80ELb1ELb0ELb0ELb1ELb0ELb1ELb1ELb0EEENS1_21CollectiveEpilogueFwdINS6_IJS8_S8_S9_EEENS6_IJNS7_ILi1EEESH_SH_EEESB_SD_Li128ELb1ELb1ELb0ELb0EEENS1_19SingleTileSchedulerILb1ELb0ELb1ELi128EEEEEEEEEvNT_6ParamsE,@"STO_CUDA_ENTRY STV_DEFAULT"
_ZN7cutlass13device_kernelIN5flash19enable_sm80_to_sm89INS1_16FlashAttnFwdSm80INS1_25CollectiveMainloopFwdSm80ILi4ELi1ELb0EN4cute5tupleIJNS5_1CILi128EEENS7_ILi64EEES8_EEELi128ENS_6half_tEfNS_4arch4Sm80ELb1ELb0ELb0ELb1ELb0ELb1ELb1ELb0EEENS1_21CollectiveEpilogueFwdINS6_IJS8_S8_S9_EEENS6_IJNS7_ILi1EEESH_SH_EEESB_SD_Li128ELb1ELb1ELb0ELb0EEENS1_19SingleTileSchedulerILb1ELb0ELb1ELi128EEEEEEEEEvNT_6ParamsE:
[----:B------:R-:W-:Y:S01]  /*0000*/  LDC R1, c[0x0][0x28] ;  /* 0x00000a00ff017b82 */ /* 0x000fe20000000800 */
[----:B------:R-:W-:Y:S05]  /*0010*/  EXIT ;  /* 0x000000000000794d */ /* 0x000fea0003800000 */
.L_x_35:
        /* <DEDUP_REMOVED lines=14> */
.L_x_71:


//--------------------- .nv.shared.reserved.0     --------------------------
	.section	.nv.shared.reserved.0,"aw",@nobits
	.weak		__nv_reservedSMEM_offset_0_alias
	.size		__nv_reservedSMEM_offset_0_alias, 0, 0
	.other		__nv_reservedSMEM_offset_0_alias,@"STO_CUDA_RESERVED_SHARED STV_DEFAULT"
__nv_reservedSMEM_offset_0_alias:
	.zero		0


//--------------------- .nv.global                --------------------------
	.section	.nv.global,"aw",@nobits
.nv.global:
	.type		_ZN77_INTERNAL_9952ccb7_41_flash_fwd_hdim128_fp16_softcapall_sm80_cu_61719c98_37424cute1_E,@object
	.size		_ZN77_INTERNAL_9952ccb7_41_flash_fwd_hdim128_fp16_softcapall_sm80_cu_61719c98_37424cute1_E,(_ZN77_INTERNAL_9952ccb7_41_flash_fwd_hdim128_fp16_softcapall_sm80_cu_61719c98_37424cuda3std3__45__cpo6cbeginE - _ZN77_INTERNAL_9952ccb7_41_flash_fwd_hdim128_fp16_softcapall_sm80_cu_61719c98_37424cute1_E)
_ZN77_INTERNAL_9952ccb7_41_flash_fwd_hdim128_fp16_softcapall_sm80_cu_61719c98_37424cute1_E:
	.zero		1
	.type		_ZN77_INTERNAL_9952ccb7_41_flash_fwd_hdim128_fp16_softcapall_sm80_cu_61719c98_37424cuda3std3__45__cpo6cbeginE,@object
	.size		_ZN77_INTERNAL_9952ccb7_41_flash_fwd_hdim128_fp16_softcapall_sm80_cu_61719c98_37424cuda3std3__45__cpo6cbeginE,(_ZN77_INTERNAL_9952ccb7_41_flash_fwd_hdim128_fp16_softcapall_sm80_cu_61719c98_37424cuda3std3__48in_placeE - _ZN77_INTERNAL_9952ccb7_41_flash_fwd_hdim128_fp16_softcapall_sm80_cu_61719c98_37424cuda3std3__45__cpo6cbeginE)
_ZN77_INTERNAL_9952ccb7_41_flash_fwd_hdim128_fp16_softcapall_sm80_cu_61719c98_37424cuda3std3__45__cpo6cbeginE:
	.zero		1
	.type		_ZN77_INTERNAL_9952ccb7_41_flash_fwd_hdim128_fp16_softcapall_sm80_cu_61719c98_37424cuda3std3__48in_placeE,@object
	.size		_ZN77_INTERNAL_9952ccb7_41_flash_fwd_hdim128_fp16_softcapall_sm80_cu_61719c98_37424cuda3std3__48in_placeE,(_ZN77_INTERNAL_9952ccb7_41_flash_fwd_hdim128_fp16_softcapall_sm80_cu_61719c98_37424cuda3std6ranges3__45__cpo9iter_moveE - _ZN77_INTERNAL_9952ccb7_41_flash_fwd_hdim128_fp16_softcapall_sm80_cu_61719c98_37424cuda3std3__48in_placeE)
_ZN77_INTERNAL_9952ccb7_41_flash_fwd_hdim128_fp16_softcapall_sm80_cu_61719c98_37424cuda3std3__48in_placeE:
	.zero		1
	.type		_ZN77_INTERNAL_9952ccb7_41_flash_fwd_hdim128_fp16_softcapall_sm80_cu_61719c98_37424cuda3std6ranges3__45__cpo9iter_moveE,@object
	.size		_ZN77_INTERNAL_9952ccb7_41_flash_fwd_hdim128_fp16_softcapall_sm80_cu_61719c98_37424cuda3std6ranges3__45__cpo9iter_moveE,(_ZN77_INTERNAL_9952ccb7_41_flash_fwd_hdim128_fp16_softcapall_sm80_cu_61719c98_37424cuda3std3__45__cpo5beginE - _ZN77_INTERNAL_9952ccb7_41_flash_fwd_hdim128_fp16_softcapall_sm80_cu_61719c98_37424cuda3std6ranges3__45__cpo9iter_moveE)
_ZN77_INTERNAL_9952ccb7_41_flash_fwd_hdim128_fp16_softcapall_sm80_cu_61719c98_37424cuda3std6ranges3__45__cpo9iter_moveE:
	.zero		1
	.type		_ZN77_INTERNAL_9952ccb7_41_flash_fwd_hdim128_fp16_softcapall_sm80_cu_61719c98_37424cuda3std3__45__cpo5beginE,@object
	.size		_ZN77_INTERNAL_9952ccb7_41_flash_fwd_hdim128_fp16_softcapall_sm80_cu_61719c98_37424cuda3std3__45__cpo5beginE,(_ZN77_INTERNAL_9952ccb7_41_flash_fwd_hdim128_fp16_softcapall_sm80_cu_61719c98_37424cuda3std3__479_GLOBAL__N__9952ccb7_41_flash_fwd_hdim128_fp16_softcapall_sm80_cu_61719c98_37426ignoreE - _ZN77_INTERNAL_9952ccb7_41_flash_fwd_hdim128_fp16_softcapall_sm80_cu_61719c98_37424cuda3std3__45__cpo5beginE)
_ZN77_INTERNAL_9952ccb7_41_flash_fwd_hdim128_fp16_softcapall_sm80_cu_61719c98_37424cuda3std3__45__cpo5beginE:
	.zero		1
	.type		_ZN77_INTERNAL_9952ccb7_41_flash_fwd_hdim128_fp16_softcapall_sm80_cu_61719c98_37424cuda3std3__479_GLOBAL__N__9952ccb7_41_flash_fwd_hdim128_fp16_softcapall_sm80_cu_61719c98_37426ignoreE,@object
	.size		_ZN77_INTERNAL_9952ccb7_41_flash_fwd_hdim128_fp16_softcapall_sm80_cu_61719c98_37424cuda3std3__479_GLOBAL__N__9952ccb7_41_flash_fwd_hdim128_fp16_softcapall_sm80_cu_61719c98_37426ignoreE,(_ZN77_INTERNAL_9952ccb7_41_flash_fwd_hdim128_fp16_softcapall_sm80_cu_61719c98_37424cute7productE - _ZN77_INTERNAL_9952ccb7_41_flash_fwd_hdim128_fp16_softcapall_sm80_cu_61719c98_37424cuda3std3__479_GLOBAL__N__9952ccb7_41_flash_fwd_hdim128_fp16_softcapall_sm80_cu_61719c98_37426ignoreE)
_ZN77_INTERNAL_9952ccb7_41_flash_fwd_hdim128_fp16_softcapall_sm80_cu_61719c98_37424cuda3std3__479_GLOBAL__N__9952ccb7_41_flash_fwd_hdim128_fp16_softcapall_sm80_cu_61719c98_37426ignoreE:
	.zero		1
	.type		_ZN77_INTERNAL_9952ccb7_41_flash_fwd_hdim128_fp16_softcapall_sm80_cu_61719c98_37424cute7productE,@object
	.size		_ZN77_INTERNAL_9952ccb7_41_flash_fwd_hdim128_fp16_softcapall_sm80_cu_61719c98_37424cute7productE,(_ZN77_INTERNAL_9952ccb7_41_flash_fwd_hdim128_fp16_softcapall_sm80_cu_61719c98_37424cuda3std3__45__cpo3endE - _ZN77_INTERNAL_9952ccb7_41_flash_fwd_hdim128_fp16_softcapall_sm80_cu_61719c98_37424cute7productE)
_ZN77_INTERNAL_9952ccb7_41_flash_fwd_hdim128_fp16_softcapall_sm80_cu_61719c98_37424cute7productE:
	.zero		1
	.type		_ZN77_INTERNAL_9952ccb7_41_flash_fwd_hdim128_fp16_softcapall_sm80_cu_61719c98_37424cuda3std3__45__cpo3endE,@object
	.size		_ZN77_INTERNAL_9952ccb7_41_flash_fwd_hdim128_fp16_softcapall_sm80_cu_61719c98_37424cuda3std3__45__cpo3endE,(_ZN77_INTERNAL_9952ccb7_41_flash_fwd_hdim128_fp16_softcapall_sm80_cu_61719c98_37424cuda3std3__419piecewise_constructE - _ZN77_INTERNAL_9952ccb7_41_flash_fwd_hdim128_fp16_softcapall_sm80_cu_61719c98_37424cuda3std3__45__cpo3endE)
_ZN77_INTERNAL_9952ccb7_41_flash_fwd_hdim128_fp16_softcapall_sm80_cu_61719c98_37424cuda3std3__45__cpo3endE:
	.zero		1
	.type		_ZN77_INTERNAL_9952ccb7_41_flash_fwd_hdim128_fp16_softcapall_sm80_cu_61719c98_37424cuda3std3__419piecewise_constructE,@object
	.size		_ZN77_INTERNAL_9952ccb7_41_flash_fwd_hdim128_fp16_softcapall_sm80_cu_61719c98_37424cuda3std3__419piecewise_constructE,(_ZN77_INTERNAL_9952ccb7_41_flash_fwd_hdim128_fp16_softcapall_sm80_cu_61719c98_37424cuda3std3__45__cpo4cendE - _ZN77_INTERNAL_9952ccb7_41_flash_fwd_hdim128_fp16_softcapall_sm80_cu_61719c98_37424cuda3std3__419piecewise_constructE)
_ZN77_INTERNAL_9952ccb7_41_flash_fwd_hdim128_fp16_softcapall_sm80_cu_61719c98_37424cuda3std3__419piecewise_constructE:
	.zero		1
	.type		_ZN77_INTERNAL_9952ccb7_41_flash_fwd_hdim128_fp16_softcapall_sm80_cu_61719c98_37424cuda3std3__45__cpo4cendE,@object
	.size		_ZN77_INTERNAL_9952ccb7_41_flash_fwd_hdim128_fp16_softcapall_sm80_cu_61719c98_37424cuda3std3__45__cpo4cendE,(_ZN77_INTERNAL_9952ccb7_41_flash_fwd_hdim128_fp16_softcapall_sm80_cu_61719c98_37424cuda3std6ranges3__45__cpo4swapE - _ZN77_INTERNAL_9952ccb7_41_flash_fwd_hdim128_fp16_softcapall_sm80_cu_61719c98_37424cuda3std3__45__cpo4cendE)
_ZN77_INTERNAL_9952ccb7_41_flash_fwd_hdim128_fp16_softcapall_sm80_cu_61719c98_37424cuda3std3__45__cpo4cendE:
	.zero		1
	.type		_ZN77_INTERNAL_9952ccb7_41_flash_fwd_hdim128_fp16_softcapall_sm80_cu_61719c98_37424cuda3std6ranges3__45__cpo4swapE,@object
	.size		_ZN77_INTERNAL_9952ccb7_41_flash_fwd_hdim128_fp16_softcapall_sm80_cu_61719c98_37424cuda3std6ranges3__45__cpo4swapE,(.L_7 - _ZN77_INTERNAL_9952ccb7_41_flash_fwd_hdim128_fp16_softcapall_sm80_cu_61719c98_37424cuda3std6ranges3__45__cpo4swapE)
_ZN77_INTERNAL_9952ccb7_41_flash_fwd_hdim128_fp16_softcapall_sm80_cu_61719c98_37424cuda3std6ranges3__45__cpo4swapE:
	.zero		1
.L_7:


//--------------------- .nv.constant0._ZN7cutlass13device_kernelIN5flash19enable_sm80_to_sm89INS1_16FlashAttnFwdSm80INS1_25CollectiveMainloopFwdSm80ILi8ELi1ELb1EN4cute5tupleIJNS5_1CILi128EEES8_S8_EEELi128ENS_6half_tEfNS_4arch4Sm80ELb0ELb0ELb1ELb0ELb0ELb0ELb1ELb0EEENS1_21CollectiveEpilogueFwdIS9_NS6_IJNS7_ILi1EEESF_SF_EEESA_SC_Li256ELb0ELb1ELb0ELb0EEENS1_19SingleTileSchedulerILb0ELb0ELb1ELi128EEEEEEEEEvNT_6ParamsE --------------------------
	.section	.nv.constant0._ZN7cutlass13device_kernelIN5flash19enable_sm80_to_sm89INS1_16FlashAttnFwdSm80INS1_25CollectiveMainloopFwdSm80ILi8ELi1ELb1EN4cute5tupleIJNS5_1CILi128EEES8_S8_EEELi128ENS_6half_tEfNS_4arch4Sm80ELb0ELb0ELb1ELb0ELb0ELb0ELb1ELb0EEENS1_21CollectiveEpilogueFwdIS9_NS6_IJNS7_ILi1EEESF_SF_EEESA_SC_Li256ELb0ELb1ELb0ELb0EEENS1_19SingleTileSchedulerILb0ELb0ELb1ELi128EEEEEEEEEvNT_6ParamsE,"a",@progbits
	.sectionflags	@""
	.align	4
.nv.constant0._ZN7cutlass13device_kernelIN5flash19enable_sm80_to_sm89INS1_16FlashAttnFwdSm80INS1_25CollectiveMainloopFwdSm80ILi8ELi1ELb1EN4cute5tupleIJNS5_1CILi128EEES8_S8_EEELi128ENS_6half_tEfNS_4arch4Sm80ELb0ELb0ELb1ELb0ELb0ELb0ELb1ELb0EEENS1_21CollectiveEpilogueFwdIS9_NS6_IJNS7_ILi1EEESF_SF_EEESA_SC_Li256ELb0ELb1ELb0ELb0EEENS1_19SingleTileSchedulerILb0ELb0ELb1ELi128EEEEEEEEEvNT_6ParamsE:
	.zero		1576


//--------------------- .nv.constant0._ZN7cutlass13device_kernelIN5flash19enable_sm80_to_sm89INS1_16FlashAttnFwdSm80INS1_25CollectiveMainloopFwdSm80ILi8ELi1ELb1EN4cute5tupleIJNS5_1CILi128EEES8_S8_EEELi128ENS_6half_tEfNS_4arch4Sm80ELb0ELb0ELb1ELb1ELb0ELb0ELb1ELb0EEENS1_21CollectiveEpilogueFwdIS9_NS6_IJNS7_ILi1EEESF_SF_EEESA_SC_Li256ELb1ELb1ELb0ELb0EEENS1_19SingleTileSchedulerILb1ELb0ELb1ELi128EEEEEEEEEvNT_6ParamsE --------------------------
	.section	.nv.constant0._ZN7cutlass13device_kernelIN5flash19enable_sm80_to_sm89INS1_16FlashAttnFwdSm80INS1_25CollectiveMainloopFwdSm80ILi8ELi1ELb1EN4cute5tupleIJNS5_1CILi128EEES8_S8_EEELi128ENS_6half_tEfNS_4arch4Sm80ELb0ELb0ELb1ELb1ELb0ELb0ELb1ELb0EEENS1_21CollectiveEpilogueFwdIS9_NS6_IJNS7_ILi1EEESF_SF_EEESA_SC_Li256ELb1ELb1ELb0ELb0EEENS1_19SingleTileSchedulerILb1ELb0ELb1ELi128EEEEEEEEEvNT_6ParamsE,"a",@progbits
	.sectionflags	@""
	.align	4
.nv.constant0._ZN7cutlass13device_kernelIN5flash19enable_sm80_to_sm89INS1_16FlashAttnFwdSm80INS1_25CollectiveMainloopFwdSm80ILi8ELi1ELb1EN4cute5tupleIJNS5_1CILi128EEES8_S8_EEELi128ENS_6half_tEfNS_4arch4Sm80ELb0ELb0ELb1ELb1ELb0ELb0ELb1ELb0EEENS1_21CollectiveEpilogueFwdIS9_NS6_IJNS7_ILi1EEESF_SF_EEESA_SC_Li256ELb1ELb1ELb0ELb0EEENS1_19SingleTileSchedulerILb1ELb0ELb1ELi128EEEEEEEEEvNT_6ParamsE:
	.zero		1576


//--------------------- .nv.constant0._ZN7cutlass13device_kernelIN5flash19enable_sm80_to_sm89INS1_16FlashAttnFwdSm80INS1_25CollectiveMainloopFwdSm80ILi8ELi1ELb1EN4cute5tupleIJNS5_1CILi128EEES8_S8_EEELi128ENS_6half_tEfNS_4arch4Sm80ELb0ELb0ELb1ELb1ELb0ELb1ELb1ELb0EEENS1_21CollectiveEpilogueFwdIS9_NS6_IJNS7_ILi1EEESF_SF_EEESA_SC_Li256ELb1ELb1ELb0ELb0EEENS1_19SingleTileSchedulerILb1ELb0ELb1ELi128EEEEEEEEEvNT_6ParamsE --------------------------
	.section	.nv.constant0._ZN7cutlass13device_kernelIN5flash19enable_sm80_to_sm89INS1_16FlashAttnFwdSm80INS1_25CollectiveMainloopFwdSm80ILi8ELi1ELb1EN4cute5tupleIJNS5_1CILi128EEES8_S8_EEELi128ENS_6half_tEfNS_4arch4Sm80ELb0ELb0ELb1ELb1ELb0ELb1ELb1ELb0EEENS1_21CollectiveEpilogueFwdIS9_NS6_IJNS7_ILi1EEESF_SF_EEESA_SC_Li256ELb1ELb1ELb0ELb0EEENS1_19SingleTileSchedulerILb1ELb0ELb1ELi128EEEEEEEEEvNT_6ParamsE,"a",@progbits
	.sectionflags	@""
	.align	4
.nv.constant0._ZN7cutlass13device_kernelIN5flash19enable_sm80_to_sm89INS1_16FlashAttnFwdSm80INS1_25CollectiveMainloopFwdSm80ILi8ELi1ELb1EN4cute5tupleIJNS5_1CILi128EEES8_S8_EEELi128ENS_6half_tEfNS_4arch4Sm80ELb0ELb0ELb1ELb1ELb0ELb1ELb1ELb0EEENS1_21CollectiveEpilogueFwdIS9_NS6_IJNS7_ILi1EEESF_SF_EEESA_SC_Li256ELb1ELb1ELb0ELb0EEENS1_19SingleTileSchedulerILb1ELb0ELb1ELi128EEEEEEEEEvNT_6ParamsE:
	.zero		1576


//--------------------- .nv.constant0._ZN7cutlass13device_kernelIN5flash19enable_sm80_to_sm89INS1_16FlashAttnFwdSm80INS1_25CollectiveMainloopFwdSm80ILi8ELi1ELb1EN4cute5tupleIJNS5_1CILi128EEENS7_ILi96EEES8_EEELi128ENS_6half_tEfNS_4arch4Sm80ELb0ELb1ELb1ELb0ELb0ELb0ELb1ELb0EEENS1_21CollectiveEpilogueFwdINS6_IJS8_S8_S9_EEENS6_IJNS7_ILi1EEESH_SH_EEESB_SD_Li256ELb0ELb1ELb0ELb0EEENS1_19SingleTileSchedulerILb0ELb0ELb1ELi128EEEEEEEEEvNT_6ParamsE --------------------------
	.section	.nv.constant0._ZN7cutlass13device_kernelIN5flash19enable_sm80_to_sm89INS1_16FlashAttnFwdSm80INS1_25CollectiveMainloopFwdSm80ILi8ELi1ELb1EN4cute5tupleIJNS5_1CILi128EEENS7_ILi96EEES8_EEELi128ENS_6half_tEfNS_4arch4Sm80ELb0ELb1ELb1ELb0ELb0ELb0ELb1ELb0EEENS1_21CollectiveEpilogueFwdINS6_IJS8_S8_S9_EEENS6_IJNS7_ILi1EEESH_SH_EEESB_SD_Li256ELb0ELb1ELb0ELb0EEENS1_19SingleTileSchedulerILb0ELb0ELb1ELi128EEEEEEEEEvNT_6ParamsE,"a",@progbits
	.sectionflags	@""
	.align	4
.nv.constant0._ZN7cutlass13device_kernelIN5flash19enable_sm80_to_sm89INS1_16FlashAttnFwdSm80INS1_25CollectiveMainloopFwdSm80ILi8ELi1ELb1EN4cute5tupleIJNS5_1CILi128EEENS7_ILi96EEES8_EEELi128ENS_6half_tEfNS_4arch4Sm80ELb0ELb1ELb1ELb0ELb0ELb0ELb1ELb0EEENS1_21CollectiveEpilogueFwdINS6_IJS8_S8_S9_EEENS6_IJNS7_ILi1EEESH_SH_EEESB_SD_Li256ELb0ELb1ELb0ELb0EEENS1_19SingleTileSchedulerILb0ELb0ELb1ELi128EEEEEEEEEvNT_6ParamsE:
	.zero		1576


//--------------------- .nv.constant0._ZN7cutlass13device_kernelIN5flash19enable_sm80_to_sm89INS1_16FlashAttnFwdSm80INS1_25CollectiveMainloopFwdSm80ILi8ELi1ELb1EN4cute5tupleIJNS5_1CILi128EEENS7_ILi96EEES8_EEELi128ENS_6half_tEfNS_4arch4Sm80ELb0ELb1ELb1ELb1ELb0ELb0ELb1ELb0EEENS1_21CollectiveEpilogueFwdINS6_IJS8_S8_S9_EEENS6_IJNS7_ILi1EEESH_SH_EEESB_SD_Li256ELb1ELb1ELb0ELb0EEENS1_19SingleTileSchedulerILb1ELb0ELb1ELi128EEEEEEEEEvNT_6ParamsE --------------------------
	.section	.nv.constant0._ZN7cutlass13device_kernelIN5flash19enable_sm80_to_sm89INS1_16FlashAttnFwdSm80INS1_25CollectiveMainloopFwdSm80ILi8ELi1ELb1EN4cute5tupleIJNS5_1CILi128EEENS7_ILi96EEES8_EEELi128ENS_6half_tEfNS_4arch4Sm80ELb0ELb1ELb1ELb1ELb0ELb0ELb1ELb0EEENS1_21CollectiveEpilogueFwdINS6_IJS8_S8_S9_EEENS6_IJNS7_ILi1EEESH_SH_EEESB_SD_Li256ELb1ELb1ELb0ELb0EEENS1_19SingleTileSchedulerILb1ELb0ELb1ELi128EEEEEEEEEvNT_6ParamsE,"a",@progbits
	.sectionflags	@""
	.align	4
.nv.constant0._ZN7cutlass13device_kernelIN5flash19enable_sm80_to_sm89INS1_16FlashAttnFwdSm80INS1_25CollectiveMainloopFwdSm80ILi8ELi1ELb1EN4cute5tupleIJNS5_1CILi128EEENS7_ILi96EEES8_EEELi128ENS_6half_tEfNS_4arch4Sm80ELb0ELb1ELb1ELb1ELb0ELb0ELb1ELb0EEENS1_21CollectiveEpilogueFwdINS6_IJS8_S8_S9_EEENS6_IJNS7_ILi1EEESH_SH_EEESB_SD_Li256ELb1ELb1ELb0ELb0EEENS1_19SingleTileSchedulerILb1ELb0ELb1ELi128EEEEEEEEEvNT_6ParamsE:
	.zero		1576


//--------------------- .nv.constant0._ZN7cutlass13device_kernelIN5flash19enable_sm80_to_sm89INS1_16FlashAttnFwdSm80INS1_25CollectiveMainloopFwdSm80ILi8ELi1ELb1EN4cute5tupleIJNS5_1CILi128EEENS7_ILi96EEES8_EEELi128ENS_6half_tEfNS_4arch4Sm80ELb0ELb1ELb1ELb1ELb0ELb1ELb1ELb0EEENS1_21CollectiveEpilogueFwdINS6_IJS8_S8_S9_EEENS6_IJNS7_ILi1EEESH_SH_EEESB_SD_Li256ELb1ELb1ELb0ELb0EEENS1_19SingleTileSchedulerILb1ELb0ELb1ELi128EEEEEEEEEvNT_6ParamsE --------------------------
	.section	.nv.constant0._ZN7cutlass13device_kernelIN5flash19enable_sm80_to_sm89INS1_16FlashAttnFwdSm80INS1_25CollectiveMainloopFwdSm80ILi8ELi1ELb1EN4cute5tupleIJNS5_1CILi128EEENS7_ILi96EEES8_EEELi128ENS_6half_tEfNS_4arch4Sm80ELb0ELb1ELb1ELb1ELb0ELb1ELb1ELb0EEENS1_21CollectiveEpilogueFwdINS6_IJS8_S8_S9_EEENS6_IJNS7_ILi1EEESH_SH_EEESB_SD_Li256ELb1ELb1ELb0ELb0EEENS1_19SingleTileSchedulerILb1ELb0ELb1ELi128EEEEEEEEEvNT_6ParamsE,"a",@progbits
	.sectionflags	@""
	.align	4
.nv.constant0._ZN7cutlass13device_kernelIN5flash19enable_sm80_to_sm89INS1_16FlashAttnFwdSm80INS1_25CollectiveMainloopFwdSm80ILi8ELi1ELb1EN4cute5tupleIJNS5_1CILi128EEENS7_ILi96EEES8_EEELi128ENS_6half_tEfNS_4arch4Sm80ELb0ELb1ELb1ELb1ELb0ELb1ELb1ELb0EEENS1_21CollectiveEpilogueFwdINS6_IJS8_S8_S9_EEENS6_IJNS7_ILi1EEESH_SH_EEESB_SD_Li256ELb1ELb1ELb0ELb0EEENS1_19SingleTileSchedulerILb1ELb0ELb1ELi128EEEEEEEEEvNT_6ParamsE:
	.zero		1576


//--------------------- .nv.constant0._ZN7cutlass13device_kernelIN5flash19enable_sm80_to_sm89INS1_16FlashAttnFwdSm80INS1_25CollectiveMainloopFwdSm80ILi8ELi1ELb1EN4cute5tupleIJNS5_1CILi128EEES8_S8_EEELi128ENS_6half_tEfNS_4arch4Sm80ELb1ELb0ELb1ELb0ELb0ELb0ELb1ELb0EEENS1_21CollectiveEpilogueFwdIS9_NS6_IJNS7_ILi1EEESF_SF_EEESA_SC_Li256ELb0ELb1ELb0ELb0EEENS1_30DynamicPersistentTileSchedulerILi256ELi256ELb0ELb1ELb0EEEEEEEEEvNT_6ParamsE --------------------------
	.section	.nv.constant0._ZN7cutlass13device_kernelIN5flash19enable_sm80_to_sm89INS1_16FlashAttnFwdSm80INS1_25CollectiveMainloopFwdSm80ILi8ELi1ELb1EN4cute5tupleIJNS5_1CILi128EEES8_S8_EEELi128ENS_6half_tEfNS_4arch4Sm80ELb1ELb0ELb1ELb0ELb0ELb0ELb1ELb0EEENS1_21CollectiveEpilogueFwdIS9_NS6_IJNS7_ILi1EEESF_SF_EEESA_SC_Li256ELb0ELb1ELb0ELb0EEENS1_30DynamicPersistentTileSchedulerILi256ELi256ELb0ELb1ELb0EEEEEEEEEvNT_6ParamsE,"a",@progbits
	.sectionflags	@""
	.align	4
.nv.constant0._ZN7cutlass13device_kernelIN5flash19enable_sm80_to_sm89INS1_16FlashAttnFwdSm80INS1_25CollectiveMainloopFwdSm80ILi8ELi1ELb1EN4cute5tupleIJNS5_1CILi128EEES8_S8_EEELi128ENS_6half_tEfNS_4arch4Sm80ELb1ELb0ELb1ELb0ELb0ELb0ELb1ELb0EEENS1_21CollectiveEpilogueFwdIS9_NS6_IJNS7_ILi1EEESF_SF_EEESA_SC_Li256ELb0ELb1ELb0ELb0EEENS1_30DynamicPersistentTileSchedulerILi256ELi256ELb0ELb1ELb0EEEEEEEEEvNT_6ParamsE:
	.zero		1592


//--------------------- .nv.constant0._ZN7cutlass13device_kernelIN5flash19enable_sm80_to_sm89INS1_16FlashAttnFwdSm80INS1_25CollectiveMainloopFwdSm80ILi8ELi1ELb1EN4cute5tupleIJNS5_1CILi128EEES8_S8_EEELi128ENS_6half_tEfNS_4arch4Sm80ELb1ELb0ELb1ELb1ELb0ELb0ELb1ELb0EEENS1_21CollectiveEpilogueFwdIS9_NS6_IJNS7_ILi1EEESF_SF_EEESA_SC_Li256ELb1ELb1ELb0ELb0EEENS1_19SingleTileSchedulerILb1ELb0ELb1ELi128EEEEEEEEEvNT_6ParamsE --------------------------
	.section	.nv.constant0._ZN7cutlass13device_kernelIN5flash19enable_sm80_to_sm89INS1_16FlashAttnFwdSm80INS1_25CollectiveMainloopFwdSm80ILi8ELi1ELb1EN4cute5tupleIJNS5_1CILi128EEES8_S8_EEELi128ENS_6half_tEfNS_4arch4Sm80ELb1ELb0ELb1ELb1ELb0ELb0ELb1ELb0EEENS1_21CollectiveEpilogueFwdIS9_NS6_IJNS7_ILi1EEESF_SF_EEESA_SC_Li256ELb1ELb1ELb0ELb0EEENS1_19SingleTileSchedulerILb1ELb0ELb1ELi128EEEEEEEEEvNT_6ParamsE,"a",@progbits
	.sectionflags	@""
	.align	4
.nv.constant0._ZN7cutlass13device_kernelIN5flash19enable_sm80_to_sm89INS1_16FlashAttnFwdSm80INS1_25CollectiveMainloopFwdSm80ILi8ELi1ELb1EN4cute5tupleIJNS5_1CILi128EEES8_S8_EEELi128ENS_6half_tEfNS_4arch4Sm80ELb1ELb0ELb1ELb1ELb0ELb0ELb1ELb0EEENS1_21CollectiveEpilogueFwdIS9_NS6_IJNS7_ILi1EEESF_SF_EEESA_SC_Li256ELb1ELb1ELb0ELb0EEENS1_19SingleTileSchedulerILb1ELb0ELb1ELi128EEEEEEEEEvNT_6ParamsE:
	.zero		1576


//--------------------- .nv.constant0._ZN7cutlass13device_kernelIN5flash19enable_sm80_to_sm89INS1_16FlashAttnFwdSm80INS1_25CollectiveMainloopFwdSm80ILi8ELi1ELb1EN4cute5tupleIJNS5_1CILi128EEES8_S8_EEELi128ENS_6half_tEfNS_4arch4Sm80ELb1ELb0ELb1ELb1ELb0ELb1ELb1ELb0EEENS1_21CollectiveEpilogueFwdIS9_NS6_IJNS7_ILi1EEESF_SF_EEESA_SC_Li256ELb1ELb1ELb0ELb0EEENS1_19SingleTileSchedulerILb1ELb0ELb1ELi128EEEEEEEEEvNT_6ParamsE --------------------------
	.section	.nv.constant0._ZN7cutlass13device_kernelIN5flash19enable_sm80_to_sm89INS1_16FlashAttnFwdSm80INS1_25CollectiveMainloopFwdSm80ILi8ELi1ELb1EN4cute5tupleIJNS5_1CILi128EEES8_S8_EEELi128ENS_6half_tEfNS_4arch4Sm80ELb1ELb0ELb1ELb1ELb0ELb1ELb1ELb0EEENS1_21CollectiveEpilogueFwdIS9_NS6_IJNS7_ILi1EEESF_SF_EEESA_SC_Li256ELb1ELb1ELb0ELb0EEENS1_19SingleTileSchedulerILb1ELb0ELb1ELi128EEEEEEEEEvNT_6ParamsE,"a",@progbits
	.sectionflags	@""
	.align	4
.nv.constant0._ZN7cutlass13device_kernelIN5flash19enable_sm80_to_sm89INS1_16FlashAttnFwdSm80INS1_25CollectiveMainloopFwdSm80ILi8ELi1ELb1EN4cute5tupleIJNS5_1CILi128EEES8_S8_EEELi128ENS_6half_tEfNS_4arch4Sm80ELb1ELb0ELb1ELb1ELb0ELb1ELb1ELb0EEENS1_21CollectiveEpilogueFwdIS9_NS6_IJNS7_ILi1EEESF_SF_EEESA_SC_Li256ELb1ELb1ELb0ELb0EEENS1_19SingleTileSchedulerILb1ELb0ELb1ELi128EEEEEEEEEvNT_6ParamsE:
	.zero		1576


//--------------------- .nv.constant0._ZN7cutlass13device_kernelIN5flash19enable_sm80_to_sm89INS1_16FlashAttnFwdSm80INS1_25CollectiveMainloopFwdSm80ILi4ELi1ELb0EN4cute5tupleIJNS5_1CILi128EEENS7_ILi64EEES8_EEELi128ENS_6half_tEfNS_4arch4Sm80ELb0ELb0ELb1ELb0ELb0ELb0ELb1ELb0EEENS1_21CollectiveEpilogueFwdINS6_IJS8_S8_S9_EEENS6_IJNS7_ILi1EEESH_SH_EEESB_SD_Li128ELb0ELb1ELb0ELb0EEENS1_19SingleTileSchedulerILb0ELb0ELb1ELi128EEEEEEEEEvNT_6ParamsE --------------------------
	.section	.nv.constant0._ZN7cutlass13device_kernelIN5flash19enable_sm80_to_sm89INS1_16FlashAttnFwdSm80INS1_25CollectiveMainloopFwdSm80ILi4ELi1ELb0EN4cute5tupleIJNS5_1CILi128EEENS7_ILi64EEES8_EEELi128ENS_6half_tEfNS_4arch4Sm80ELb0ELb0ELb1ELb0ELb0ELb0ELb1ELb0EEENS1_21CollectiveEpilogueFwdINS6_IJS8_S8_S9_EEENS6_IJNS7_ILi1EEESH_SH_EEESB_SD_Li128ELb0ELb1ELb0ELb0EEENS1_19SingleTileSchedulerILb0ELb0ELb1ELi128EEEEEEEEEvNT_6ParamsE,"a",@progbits
	.sectionflags	@""
	.align	4
.nv.constant0._ZN7cutlass13device_kernelIN5flash19enable_sm80_to_sm89INS1_16FlashAttnFwdSm80INS1_25CollectiveMainloopFwdSm80ILi4ELi1ELb0EN4cute5tupleIJNS5_1CILi128EEENS7_ILi64EEES8_EEELi128ENS_6half_tEfNS_4arch4Sm80ELb0ELb0ELb1ELb0ELb0ELb0ELb1ELb0EEENS1_21CollectiveEpilogueFwdINS6_IJS8_S8_S9_EEENS6_IJNS7_ILi1EEESH_SH_EEESB_SD_Li128ELb0ELb1ELb0ELb0EEENS1_19SingleTileSchedulerILb0ELb0ELb1ELi128EEEEEEEEEvNT_6ParamsE:
	.zero		1576


//--------------------- .nv.constant0._ZN7cutlass13device_kernelIN5flash19enable_sm80_to_sm89INS1_16FlashAttnFwdSm80INS1_25CollectiveMainloopFwdSm80ILi4ELi1ELb0EN4cute5tupleIJNS5_1CILi128EEENS7_ILi64EEES8_EEELi128ENS_6half_tEfNS_4arch4Sm80ELb0ELb0ELb1ELb1ELb0ELb0ELb1ELb0EEENS1_21CollectiveEpilogueFwdINS6_IJS8_S8_S9_EEENS6_IJNS7_ILi1EEESH_SH_EEESB_SD_Li128ELb1ELb1ELb0ELb0EEENS1_19SingleTileSchedulerILb1ELb0ELb1ELi128EEEEEEEEEvNT_6ParamsE --------------------------
	.section	.nv.constant0._ZN7cutlass13device_kernelIN5flash19enable_sm80_to_sm89INS1_16FlashAttnFwdSm80INS1_25CollectiveMainloopFwdSm80ILi4ELi1ELb0EN4cute5tupleIJNS5_1CILi128EEENS7_ILi64EEES8_EEELi128ENS_6half_tEfNS_4arch4Sm80ELb0ELb0ELb1ELb1ELb0ELb0ELb1ELb0EEENS1_21CollectiveEpilogueFwdINS6_IJS8_S8_S9_EEENS6_IJNS7_ILi1EEESH_SH_EEESB_SD_Li128ELb1ELb1ELb0ELb0EEENS1_19SingleTileSchedulerILb1ELb0ELb1ELi128EEEEEEEEEvNT_6ParamsE,"a",@progbits
	.sectionflags	@""
	.align	4
.nv.constant0._ZN7cutlass13device_kernelIN5flash19enable_sm80_to_sm89INS1_16FlashAttnFwdSm80INS1_25CollectiveMainloopFwdSm80ILi4ELi1ELb0EN4cute5tupleIJNS5_1CILi128EEENS7_ILi64EEES8_EEELi128ENS_6half_tEfNS_4arch4Sm80ELb0ELb0ELb1ELb1ELb0ELb0ELb1ELb0EEENS1_21CollectiveEpilogueFwdINS6_IJS8_S8_S9_EEENS6_IJNS7_ILi1EEESH_SH_EEESB_SD_Li128ELb1ELb1ELb0ELb0EEENS1_19SingleTileSchedulerILb1ELb0ELb1ELi128EEEEEEEEEvNT_6ParamsE:
	.zero		1576


//--------------------- .nv.constant0._ZN7cutlass13device_kernelIN5flash19enable_sm80_to_sm89INS1_16FlashAttnFwdSm80INS1_25CollectiveMainloopFwdSm80ILi4ELi1ELb0EN4cute5tupleIJNS5_1CILi128EEENS7_ILi64EEES8_EEELi128ENS_6half_tEfNS_4arch4Sm80ELb0ELb0ELb1ELb1ELb0ELb1ELb1ELb0EEENS1_21CollectiveEpilogueFwdINS6_IJS8_S8_S9_EEENS6_IJNS7_ILi1EEESH_SH_EEESB_SD_Li128ELb1ELb1ELb0ELb0EEENS1_19SingleTileSchedulerILb1ELb0ELb1ELi128EEEEEEEEEvNT_6ParamsE --------------------------
	.section	.nv.constant0._ZN7cutlass13device_kernelIN5flash19enable_sm80_to_sm89INS1_16FlashAttnFwdSm80INS1_25CollectiveMainloopFwdSm80ILi4ELi1ELb0EN4cute5tupleIJNS5_1CILi128EEENS7_ILi64EEES8_EEELi128ENS_6half_tEfNS_4arch4Sm80ELb0ELb0ELb1ELb1ELb0ELb1ELb1ELb0EEENS1_21CollectiveEpilogueFwdINS6_IJS8_S8_S9_EEENS6_IJNS7_ILi1EEESH_SH_EEESB_SD_Li128ELb1ELb1ELb0ELb0EEENS1_19SingleTileSchedulerILb1ELb0ELb1ELi128EEEEEEEEEvNT_6ParamsE,"a",@progbits
	.sectionflags	@""
	.align	4
.nv.constant0._ZN7cutlass13device_kernelIN5flash19enable_sm80_to_sm89INS1_16FlashAttnFwdSm80INS1_25CollectiveMainloopFwdSm80ILi4ELi1ELb0EN4cute5tupleIJNS5_1CILi128EEENS7_ILi64EEES8_EEELi128ENS_6half_tEfNS_4arch4Sm80ELb0ELb0ELb1ELb1ELb0ELb1ELb1ELb0EEENS1_21CollectiveEpilogueFwdINS6_IJS8_S8_S9_EEENS6_IJNS7_ILi1EEESH_SH_EEESB_SD_Li128ELb1ELb1ELb0ELb0EEENS1_19SingleTileSchedulerILb1ELb0ELb1ELi128EEEEEEEEEvNT_6ParamsE:
	.zero		1576


//--------------------- .nv.constant0._ZN7cutlass13device_kernelIN5flash19enable_sm80_to_sm89INS1_16FlashAttnFwdSm80INS1_25CollectiveMainloopFwdSm80ILi4ELi1ELb0EN4cute5tupleIJNS5_1CILi128EEENS7_ILi48EEES8_EEELi128ENS_6half_tEfNS_4arch4Sm80ELb0ELb1ELb1ELb0ELb0ELb0ELb1ELb0EEENS1_21CollectiveEpilogueFwdINS6_IJS8_S8_S9_EEENS6_IJNS7_ILi1EEESH_SH_EEESB_SD_Li128ELb0ELb1ELb0ELb0EEENS1_19SingleTileSchedulerILb0ELb0ELb1ELi128EEEEEEEEEvNT_6ParamsE --------------------------
	.section	.nv.constant0._ZN7cutlass13device_kernelIN5flash19enable_sm80_to_sm89INS1_16FlashAttnFwdSm80INS1_25CollectiveMainloopFwdSm80ILi4ELi1ELb0EN4cute5tupleIJNS5_1CILi128EEENS7_ILi48EEES8_EEELi128ENS_6half_tEfNS_4arch4Sm80ELb0ELb1ELb1ELb0ELb0ELb0ELb1ELb0EEENS1_21CollectiveEpilogueFwdINS6_IJS8_S8_S9_EEENS6_IJNS7_ILi1EEESH_SH_EEESB_SD_Li128ELb0ELb1ELb0ELb0EEENS1_19SingleTileSchedulerILb0ELb0ELb1ELi128EEEEEEEEEvNT_6ParamsE,"a",@progbits
	.sectionflags	@""
	.align	4
.nv.constant0._ZN7cutlass13device_kernelIN5flash19enable_sm80_to_sm89INS1_16FlashAttnFwdSm80INS1_25CollectiveMainloopFwdSm80ILi4ELi1ELb0EN4cute5tupleIJNS5_1CILi128EEENS7_ILi48EEES8_EEELi128ENS_6half_tEfNS_4arch4Sm80ELb0ELb1ELb1ELb0ELb0ELb0ELb1ELb0EEENS1_21CollectiveEpilogueFwdINS6_IJS8_S8_S9_EEENS6_IJNS7_ILi1EEESH_SH_EEESB_SD_Li128ELb0ELb1ELb0ELb0EEENS1_19SingleTileSchedulerILb0ELb0ELb1ELi128EEEEEEEEEvNT_6ParamsE:
	.zero		1576


//--------------------- .nv.constant0._ZN7cutlass13device_kernelIN5flash19enable_sm80_to_sm89INS1_16FlashAttnFwdSm80INS1_25CollectiveMainloopFwdSm80ILi4ELi1ELb0EN4cute5tupleIJNS5_1CILi128EEENS7_ILi48EEES8_EEELi128ENS_6half_tEfNS_4arch4Sm80ELb0ELb1ELb1ELb1ELb0ELb0ELb1ELb0EEENS1_21CollectiveEpilogueFwdINS6_IJS8_S8_S9_EEENS6_IJNS7_ILi1EEESH_SH_EEESB_SD_Li128ELb1ELb1ELb0ELb0EEENS1_19SingleTileSchedulerILb1ELb0ELb1ELi128EEEEEEEEEvNT_6ParamsE --------------------------
	.section	.nv.constant0._ZN7cutlass13device_kernelIN5flash19enable_sm80_to_sm89INS1_16FlashAttnFwdSm80INS1_25CollectiveMainloopFwdSm80ILi4ELi1ELb0EN4cute5tupleIJNS5_1CILi128EEENS7_ILi48EEES8_EEELi128ENS_6half_tEfNS_4arch4Sm80ELb0ELb1ELb1ELb1ELb0ELb0ELb1ELb0EEENS1_21CollectiveEpilogueFwdINS6_IJS8_S8_S9_EEENS6_IJNS7_ILi1EEESH_SH_EEESB_SD_Li128ELb1ELb1ELb0ELb0EEENS1_19SingleTileSchedulerILb1ELb0ELb1ELi128EEEEEEEEEvNT_6ParamsE,"a",@progbits
	.sectionflags	@""
	.align	4
.nv.constant0._ZN7cutlass13device_kernelIN5flash19enable_sm80_to_sm89INS1_16FlashAttnFwdSm80INS1_25CollectiveMainloopFwdSm80ILi4ELi1ELb0EN4cute5tupleIJNS5_1CILi128EEENS7_ILi48EEES8_EEELi128ENS_6half_tEfNS_4arch4Sm80ELb0ELb1ELb1ELb1ELb0ELb0ELb1ELb0EEENS1_21CollectiveEpilogueFwdINS6_IJS8_S8_S9_EEENS6_IJNS7_ILi1EEESH_SH_EEESB_SD_Li128ELb1ELb1ELb0ELb0EEENS1_19SingleTileSchedulerILb1ELb0ELb1ELi128EEEEEEEEEvNT_6ParamsE:
	.zero		1576


//--------------------- .nv.constant0._ZN7cutlass13device_kernelIN5flash19enable_sm80_to_sm89INS1_16FlashAttnFwdSm80INS1_25CollectiveMainloopFwdSm80ILi4ELi1ELb0EN4cute5tupleIJNS5_1CILi128EEENS7_ILi48EEES8_EEELi128ENS_6half_tEfNS_4arch4Sm80ELb0ELb1ELb1ELb1ELb0ELb1ELb1ELb0EEENS1_21CollectiveEpilogueFwdINS6_IJS8_S8_S9_EEENS6_IJNS7_ILi1EEESH_SH_EEESB_SD_Li128ELb1ELb1ELb0ELb0EEENS1_19SingleTileSchedulerILb1ELb0ELb1ELi128EEEEEEEEEvNT_6ParamsE --------------------------
	.section	.nv.constant0._ZN7cutlass13device_kernelIN5flash19enable_sm80_to_sm89INS1_16FlashAttnFwdSm80INS1_25CollectiveMainloopFwdSm80ILi4ELi1ELb0EN4cute5tupleIJNS5_1CILi128EEENS7_ILi48EEES8_EEELi128ENS_6half_tEfNS_4arch4Sm80ELb0ELb1ELb1ELb1ELb0ELb1ELb1ELb0EEENS1_21CollectiveEpilogueFwdINS6_IJS8_S8_S9_EEENS6_IJNS7_ILi1EEESH_SH_EEESB_SD_Li128ELb1ELb1ELb0ELb0EEENS1_19SingleTileSchedulerILb1ELb0ELb1ELi128EEEEEEEEEvNT_6ParamsE,"a",@progbits
	.sectionflags	@""
	.align	4
.nv.constant0._ZN7cutlass13device_kernelIN5flash19enable_sm80_to_sm89INS1_16FlashAttnFwdSm80INS1_25CollectiveMainloopFwdSm80ILi4ELi1ELb0EN4cute5tupleIJNS5_1CILi128EEENS7_ILi48EEES8_EEELi128ENS_6half_tEfNS_4arch4Sm80ELb0ELb1ELb1ELb1ELb0ELb1ELb1ELb0EEENS1_21CollectiveEpilogueFwdINS6_IJS8_S8_S9_EEENS6_IJNS7_ILi1EEESH_SH_EEESB_SD_Li128ELb1ELb1ELb0ELb0EEENS1_19SingleTileSchedulerILb1ELb0ELb1ELi128EEEEEEEEEvNT_6ParamsE:
	.zero		1576


//--------------------- .nv.constant0._ZN7cutlass13device_kernelIN5flash19enable_sm80_to_sm89INS1_16FlashAttnFwdSm80INS1_25CollectiveMainloopFwdSm80ILi4ELi1ELb0EN4cute5tupleIJNS5_1CILi128EEENS7_ILi64EEES8_EEELi128ENS_6half_tEfNS_4arch4Sm80ELb1ELb0ELb1ELb0ELb0ELb0ELb1ELb0EEENS1_21CollectiveEpilogueFwdINS6_IJS8_S8_S9_EEENS6_IJNS7_ILi1EEESH_SH_EEESB_SD_Li128ELb0ELb1ELb0ELb0EEENS1_30DynamicPersistentTileSchedulerILi128ELi128ELb0ELb1ELb0EEEEEEEEEvNT_6ParamsE --------------------------
	.section	.nv.constant0._ZN7cutlass13device_kernelIN5flash19enable_sm80_to_sm89INS1_16FlashAttnFwdSm80INS1_25CollectiveMainloopFwdSm80ILi4ELi1ELb0EN4cute5tupleIJNS5_1CILi128EEENS7_ILi64EEES8_EEELi128ENS_6half_tEfNS_4arch4Sm80ELb1ELb0ELb1ELb0ELb0ELb0ELb1ELb0EEENS1_21CollectiveEpilogueFwdINS6_IJS8_S8_S9_EEENS6_IJNS7_ILi1EEESH_SH_EEESB_SD_Li128ELb0ELb1ELb0ELb0EEENS1_30DynamicPersistentTileSchedulerILi128ELi128ELb0ELb1ELb0EEEEEEEEEvNT_6ParamsE,"a",@progbits
	.sectionflags	@""
	.align	4
.nv.constant0._ZN7cutlass13device_kernelIN5flash19enable_sm80_to_sm89INS1_16FlashAttnFwdSm80INS1_25CollectiveMainloopFwdSm80ILi4ELi1ELb0EN4cute5tupleIJNS5_1CILi128EEENS7_ILi64EEES8_EEELi128ENS_6half_tEfNS_4arch4Sm80ELb1ELb0ELb1ELb0ELb0ELb0ELb1ELb0EEENS1_21CollectiveEpilogueFwdINS6_IJS8_S8_S9_EEENS6_IJNS7_ILi1EEESH_SH_EEESB_SD_Li128ELb0ELb1ELb0ELb0EEENS1_30DynamicPersistentTileSchedulerILi128ELi128ELb0ELb1ELb0EEEEEEEEEvNT_6ParamsE:
	.zero		1592


//--------------------- .nv.constant0._ZN7cutlass13device_kernelIN5flash19enable_sm80_to_sm89INS1_16FlashAttnFwdSm80INS1_25CollectiveMainloopFwdSm80ILi4ELi1ELb0EN4cute5tupleIJNS5_1CILi128EEENS7_ILi64EEES8_EEELi128ENS_6half_tEfNS_4arch4Sm80ELb1ELb0ELb1ELb1ELb0ELb0ELb1ELb0EEENS1_21CollectiveEpilogueFwdINS6_IJS8_S8_S9_EEENS6_IJNS7_ILi1EEESH_SH_EEESB_SD_Li128ELb1ELb1ELb0ELb0EEENS1_19SingleTileSchedulerILb1ELb0ELb1ELi128EEEEEEEEEvNT_6ParamsE --------------------------
	.section	.nv.constant0._ZN7cutlass13device_kernelIN5flash19enable_sm80_to_sm89INS1_16FlashAttnFwdSm80INS1_25CollectiveMainloopFwdSm80ILi4ELi1ELb0EN4cute5tupleIJNS5_1CILi128EEENS7_ILi64EEES8_EEELi128ENS_6half_tEfNS_4arch4Sm80ELb1ELb0ELb1ELb1ELb0ELb0ELb1ELb0EEENS1_21CollectiveEpilogueFwdINS6_IJS8_S8_S9_EEENS6_IJNS7_ILi1EEESH_SH_EEESB_SD_Li128ELb1ELb1ELb0ELb0EEENS1_19SingleTileSchedulerILb1ELb0ELb1ELi128EEEEEEEEEvNT_6ParamsE,"a",@progbits
	.sectionflags	@""
	.align	4
.nv.constant0._ZN7cutlass13device_kernelIN5flash19enable_sm80_to_sm89INS1_16FlashAttnFwdSm80INS1_25CollectiveMainloopFwdSm80ILi4ELi1ELb0EN4cute5tupleIJNS5_1CILi128EEENS7_ILi64EEES8_EEELi128ENS_6half_tEfNS_4arch4Sm80ELb1ELb0ELb1ELb1ELb0ELb0ELb1ELb0EEENS1_21CollectiveEpilogueFwdINS6_IJS8_S8_S9_EEENS6_IJNS7_ILi1EEESH_SH_EEESB_SD_Li128ELb1ELb1ELb0ELb0EEENS1_19SingleTileSchedulerILb1ELb0ELb1ELi128EEEEEEEEEvNT_6ParamsE:
	.zero		1576


//--------------------- .nv.constant0._ZN7cutlass13device_kernelIN5flash19enable_sm80_to_sm89INS1_16FlashAttnFwdSm80INS1_25CollectiveMainloopFwdSm80ILi4ELi1ELb0EN4cute5tupleIJNS5_1CILi128EEENS7_ILi64EEES8_EEELi128ENS_6half_tEfNS_4arch4Sm80ELb1ELb0ELb1ELb1ELb0ELb1ELb1ELb0EEENS1_21CollectiveEpilogueFwdINS6_IJS8_S8_S9_EEENS6_IJNS7_ILi1EEESH_SH_EEESB_SD_Li128ELb1ELb1ELb0ELb0EEENS1_19SingleTileSchedulerILb1ELb0ELb1ELi128EEEEEEEEEvNT_6ParamsE --------------------------
	.section	.nv.constant0._ZN7cutlass13device_kernelIN5flash19enable_sm80_to_sm89INS1_16FlashAttnFwdSm80INS1_25CollectiveMainloopFwdSm80ILi4ELi1ELb0EN4cute5tupleIJNS5_1CILi128EEENS7_ILi64EEES8_EEELi128ENS_6half_tEfNS_4arch4Sm80ELb1ELb0ELb1ELb1ELb0ELb1ELb1ELb0EEENS1_21CollectiveEpilogueFwdINS6_IJS8_S8_S9_EEENS6_IJNS7_ILi1EEESH_SH_EEESB_SD_Li128ELb1ELb1ELb0ELb0EEENS1_19SingleTileSchedulerILb1ELb0ELb1ELi128EEEEEEEEEvNT_6ParamsE,"a",@progbits
	.sectionflags	@""
	.align	4
.nv.constant0._ZN7cutlass13device_kernelIN5flash19enable_sm80_to_sm89INS1_16FlashAttnFwdSm80INS1_25CollectiveMainloopFwdSm80ILi4ELi1ELb0EN4cute5tupleIJNS5_1CILi128EEENS7_ILi64EEES8_EEELi128ENS_6half_tEfNS_4arch4Sm80ELb1ELb0ELb1ELb1ELb0ELb1ELb1ELb0EEENS1_21CollectiveEpilogueFwdINS6_IJS8_S8_S9_EEENS6_IJNS7_ILi1EEESH_SH_EEESB_SD_Li128ELb1ELb1ELb0ELb0EEENS1_19SingleTileSchedulerILb1ELb0ELb1ELi128EEEEEEEEEvNT_6ParamsE:
	.zero		1576


//--------------------- .nv.constant0._ZN7cutlass13device_kernelIN5flash19enable_sm80_to_sm89INS1_16FlashAttnFwdSm80INS1_25CollectiveMainloopFwdSm80ILi8ELi1ELb1EN4cute5tupleIJNS5_1CILi128EEES8_S8_EEELi128ENS_6half_tEfNS_4arch4Sm80ELb0ELb0ELb0ELb0ELb0ELb0ELb1ELb0EEENS1_21CollectiveEpilogueFwdIS9_NS6_IJNS7_ILi1EEESF_SF_EEESA_SC_Li256ELb0ELb1ELb0ELb0EEENS1_19SingleTileSchedulerILb0ELb0ELb1ELi128EEEEEEEEEvNT_6ParamsE --------------------------
	.section	.nv.constant0._ZN7cutlass13device_kernelIN5flash19enable_sm80_to_sm89INS1_16FlashAttnFwdSm80INS1_25CollectiveMainloopFwdSm80ILi8ELi1ELb1EN4cute5tupleIJNS5_1CILi128EEES8_S8_EEELi128ENS_6half_tEfNS_4arch4Sm80ELb0ELb0ELb0ELb0ELb0ELb0ELb1ELb0EEENS1_21CollectiveEpilogueFwdIS9_NS6_IJNS7_ILi1EEESF_SF_EEESA_SC_Li256ELb0ELb1ELb0ELb0EEENS1_19SingleTileSchedulerILb0ELb0ELb1ELi128EEEEEEEEEvNT_6ParamsE,"a",@progbits
	.sectionflags	@""
	.align	4
.nv.constant0._ZN7cutlass13device_kernelIN5flash19enable_sm80_to_sm89INS1_16FlashAttnFwdSm80INS1_25CollectiveMainloopFwdSm80ILi8ELi1ELb1EN4cute5tupleIJNS5_1CILi128EEES8_S8_EEELi128ENS_6half_tEfNS_4arch4Sm80ELb0ELb0ELb0ELb0ELb0ELb0ELb1ELb0EEENS1_21CollectiveEpilogueFwdIS9_NS6_IJNS7_ILi1EEESF_SF_EEESA_SC_Li256ELb0ELb1ELb0ELb0EEENS1_19SingleTileSchedulerILb0ELb0ELb1ELi128EEEEEEEEEvNT_6ParamsE:
	.zero		1576


//--------------------- .nv.constant0._ZN7cutlass13device_kernelIN5flash19enable_sm80_to_sm89INS1_16FlashAttnFwdSm80INS1_25CollectiveMainloopFwdSm80ILi8ELi1ELb1EN4cute5tupleIJNS5_1CILi128EEES8_S8_EEELi128ENS_6half_tEfNS_4arch4Sm80ELb0ELb0ELb0ELb1ELb0ELb0ELb1ELb0EEENS1_21CollectiveEpilogueFwdIS9_NS6_IJNS7_ILi1EEESF_SF_EEESA_SC_Li256ELb1ELb1ELb0ELb0EEENS1_19SingleTileSchedulerILb1ELb0ELb1ELi128EEEEEEEEEvNT_6ParamsE --------------------------
	.section	.nv.constant0._ZN7cutlass13device_kernelIN5flash19enable_sm80_to_sm89INS1_16FlashAttnFwdSm80INS1_25CollectiveMainloopFwdSm80ILi8ELi1ELb1EN4cute5tupleIJNS5_1CILi128EEES8_S8_EEELi128ENS_6half_tEfNS_4arch4Sm80ELb0ELb0ELb0ELb1ELb0ELb0ELb1ELb0EEENS1_21CollectiveEpilogueFwdIS9_NS6_IJNS7_ILi1EEESF_SF_EEESA_SC_Li256ELb1ELb1ELb0ELb0EEENS1_19SingleTileSchedulerILb1ELb0ELb1ELi128EEEEEEEEEvNT_6ParamsE,"a",@progbits
	.sectionflags	@""
	.align	4
.nv.constant0._ZN7cutlass13device_kernelIN5flash19enable_sm80_to_sm89INS1_16FlashAttnFwdSm80INS1_25CollectiveMainloopFwdSm80ILi8ELi1ELb1EN4cute5tupleIJNS5_1CILi128EEES8_S8_EEELi128ENS_6half_tEfNS_4arch4Sm80ELb0ELb0ELb0ELb1ELb0ELb0ELb1ELb0EEENS1_21CollectiveEpilogueFwdIS9_NS6_IJNS7_ILi1EEESF_SF_EEESA_SC_Li256ELb1ELb1ELb0ELb0EEENS1_19SingleTileSchedulerILb1ELb0ELb1ELi128EEEEEEEEEvNT_6ParamsE:
	.zero		1576


//--------------------- .nv.constant0._ZN7cutlass13device_kernelIN5flash19enable_sm80_to_sm89INS1_16FlashAttnFwdSm80INS1_25CollectiveMainloopFwdSm80ILi8ELi1ELb1EN4cute5tupleIJNS5_1CILi128EEES8_S8_EEELi128ENS_6half_tEfNS_4arch4Sm80ELb0ELb0ELb0ELb1ELb0ELb1ELb1ELb0EEENS1_21CollectiveEpilogueFwdIS9_NS6_IJNS7_ILi1EEESF_SF_EEESA_SC_Li256ELb1ELb1ELb0ELb0EEENS1_19SingleTileSchedulerILb1ELb0ELb1ELi128EEEEEEEEEvNT_6ParamsE --------------------------
	.section	.nv.constant0._ZN7cutlass13device_kernelIN5flash19enable_sm80_to_sm89INS1_16FlashAttnFwdSm80INS1_25CollectiveMainloopFwdSm80ILi8ELi1ELb1EN4cute5tupleIJNS5_1CILi128EEES8_S8_EEELi128ENS_6half_tEfNS_4arch4Sm80ELb0ELb0ELb0ELb1ELb0ELb1ELb1ELb0EEENS1_21CollectiveEpilogueFwdIS9_NS6_IJNS7_ILi1EEESF_SF_EEESA_SC_Li256ELb1ELb1ELb0ELb0EEENS1_19SingleTileSchedulerILb1ELb0ELb1ELi128EEEEEEEEEvNT_6ParamsE,"a",@progbits
	.sectionflags	@""
	.align	4
.nv.constant0._ZN7cutlass13device_kernelIN5flash19enable_sm80_to_sm89INS1_16FlashAttnFwdSm80INS1_25CollectiveMainloopFwdSm80ILi8ELi1ELb1EN4cute5tupleIJNS5_1CILi128EEES8_S8_EEELi128ENS_6half_tEfNS_4arch4Sm80ELb0ELb0ELb0ELb1ELb0ELb1ELb1ELb0EEENS1_21CollectiveEpilogueFwdIS9_NS6_IJNS7_ILi1EEESF_SF_EEESA_SC_Li256ELb1ELb1ELb0ELb0EEENS1_19SingleTileSchedulerILb1ELb0ELb1ELi128EEEEEEEEEvNT_6ParamsE:
	.zero		1576


//--------------------- .nv.constant0._ZN7cutlass13device_kernelIN5flash19enable_sm80_to_sm89INS1_16FlashAttnFwdSm80INS1_25CollectiveMainloopFwdSm80ILi8ELi1ELb1EN4cute5tupleIJNS5_1CILi128EEENS7_ILi96EEES8_EEELi128ENS_6half_tEfNS_4arch4Sm80ELb0ELb1ELb0ELb0ELb0ELb0ELb1ELb0EEENS1_21CollectiveEpilogueFwdINS6_IJS8_S8_S9_EEENS6_IJNS7_ILi1EEESH_SH_EEESB_SD_Li256ELb0ELb1ELb0ELb0EEENS1_19SingleTileSchedulerILb0ELb0ELb1ELi128EEEEEEEEEvNT_6ParamsE --------------------------
	.section	.nv.constant0._ZN7cutlass13device_kernelIN5flash19enable_sm80_to_sm89INS1_16FlashAttnFwdSm80INS1_25CollectiveMainloopFwdSm80ILi8ELi1ELb1EN4cute5tupleIJNS5_1CILi128EEENS7_ILi96EEES8_EEELi128ENS_6half_tEfNS_4arch4Sm80ELb0ELb1ELb0ELb0ELb0ELb0ELb1ELb0EEENS1_21CollectiveEpilogueFwdINS6_IJS8_S8_S9_EEENS6_IJNS7_ILi1EEESH_SH_EEESB_SD_Li256ELb0ELb1ELb0ELb0EEENS1_19SingleTileSchedulerILb0ELb0ELb1ELi128EEEEEEEEEvNT_6ParamsE,"a",@progbits
	.sectionflags	@""
	.align	4
.nv.constant0._ZN7cutlass13device_kernelIN5flash19enable_sm80_to_sm89INS1_16FlashAttnFwdSm80INS1_25CollectiveMainloopFwdSm80ILi8ELi1ELb1EN4cute5tupleIJNS5_1CILi128EEENS7_ILi96EEES8_EEELi128ENS_6half_tEfNS_4arch4Sm80ELb0ELb1ELb0ELb0ELb0ELb0ELb1ELb0EEENS1_21CollectiveEpilogueFwdINS6_IJS8_S8_S9_EEENS6_IJNS7_ILi1EEESH_SH_EEESB_SD_Li256ELb0ELb1ELb0ELb0EEENS1_19SingleTileSchedulerILb0ELb0ELb1ELi128EEEEEEEEEvNT_6ParamsE:
	.zero		1576


//--------------------- .nv.constant0._ZN7cutlass13device_kernelIN5flash19enable_sm80_to_sm89INS1_16FlashAttnFwdSm80INS1_25CollectiveMainloopFwdSm80ILi8ELi1ELb1EN4cute5tupleIJNS5_1CILi128EEENS7_ILi96EEES8_EEELi128ENS_6half_tEfNS_4arch4Sm80ELb0ELb1ELb0ELb1ELb0ELb0ELb1ELb0EEENS1_21CollectiveEpilogueFwdINS6_IJS8_S8_S9_EEENS6_IJNS7_ILi1EEESH_SH_EEESB_SD_Li256ELb1ELb1ELb0ELb0EEENS1_19SingleTileSchedulerILb1ELb0ELb1ELi128EEEEEEEEEvNT_6ParamsE --------------------------
	.section	.nv.constant0._ZN7cutlass13device_kernelIN5flash19enable_sm80_to_sm89INS1_16FlashAttnFwdSm80INS1_25CollectiveMainloopFwdSm80ILi8ELi1ELb1EN4cute5tupleIJNS5_1CILi128EEENS7_ILi96EEES8_EEELi128ENS_6half_tEfNS_4arch4Sm80ELb0ELb1ELb0ELb1ELb0ELb0ELb1ELb0EEENS1_21CollectiveEpilogueFwdINS6_IJS8_S8_S9_EEENS6_IJNS7_ILi1EEESH_SH_EEESB_SD_Li256ELb1ELb1ELb0ELb0EEENS1_19SingleTileSchedulerILb1ELb0ELb1ELi128EEEEEEEEEvNT_6ParamsE,"a",@progbits
	.sectionflags	@""
	.align	4
.nv.constant0._ZN7cutlass13device_kernelIN5flash19enable_sm80_to_sm89INS1_16FlashAttnFwdSm80INS1_25CollectiveMainloopFwdSm80ILi8ELi1ELb1EN4cute5tupleIJNS5_1CILi128EEENS7_ILi96EEES8_EEELi128ENS_6half_tEfNS_4arch4Sm80ELb0ELb1ELb0ELb1ELb0ELb0ELb1ELb0EEENS1_21CollectiveEpilogueFwdINS6_IJS8_S8_S9_EEENS6_IJNS7_ILi1EEESH_SH_EEESB_SD_Li256ELb1ELb1ELb0ELb0EEENS1_19SingleTileSchedulerILb1ELb0ELb1ELi128EEEEEEEEEvNT_6ParamsE:
	.zero		1576


//--------------------- .nv.constant0._ZN7cutlass13device_kernelIN5flash19enable_sm80_to_sm89INS1_16FlashAttnFwdSm80INS1_25CollectiveMainloopFwdSm80ILi8ELi1ELb1EN4cute5tupleIJNS5_1CILi128EEENS7_ILi96EEES8_EEELi128ENS_6half_tEfNS_4arch4Sm80ELb0ELb1ELb0ELb1ELb0ELb1ELb1ELb0EEENS1_21CollectiveEpilogueFwdINS6_IJS8_S8_S9_EEENS6_IJNS7_ILi1EEESH_SH_EEESB_SD_Li256ELb1ELb1ELb0ELb0EEENS1_19SingleTileSchedulerILb1ELb0ELb1ELi128EEEEEEEEEvNT_6ParamsE --------------------------
	.section	.nv.constant0._ZN7cutlass13device_kernelIN5flash19enable_sm80_to_sm89INS1_16FlashAttnFwdSm80INS1_25CollectiveMainloopFwdSm80ILi8ELi1ELb1EN4cute5tupleIJNS5_1CILi128EEENS7_ILi96EEES8_EEELi128ENS_6half_tEfNS_4arch4Sm80ELb0ELb1ELb0ELb1ELb0ELb1ELb1ELb0EEENS1_21CollectiveEpilogueFwdINS6_IJS8_S8_S9_EEENS6_IJNS7_ILi1EEESH_SH_EEESB_SD_Li256ELb1ELb1ELb0ELb0EEENS1_19SingleTileSchedulerILb1ELb0ELb1ELi128EEEEEEEEEvNT_6ParamsE,"a",@progbits
	.sectionflags	@""
	.align	4
.nv.constant0._ZN7cutlass13device_kernelIN5flash19enable_sm80_to_sm89INS1_16FlashAttnFwdSm80INS1_25CollectiveMainloopFwdSm80ILi8ELi1ELb1EN4cute5tupleIJNS5_1CILi128EEENS7_ILi96EEES8_EEELi128ENS_6half_tEfNS_4arch4Sm80ELb0ELb1ELb0ELb1ELb0ELb1ELb1ELb0EEENS1_21CollectiveEpilogueFwdINS6_IJS8_S8_S9_EEENS6_IJNS7_ILi1EEESH_SH_EEESB_SD_Li256ELb1ELb1ELb0ELb0EEENS1_19SingleTileSchedulerILb1ELb0ELb1ELi128EEEEEEEEEvNT_6ParamsE:
	.zero		1576


//--------------------- .nv.constant0._ZN7cutlass13device_kernelIN5flash19enable_sm80_to_sm89INS1_16FlashAttnFwdSm80INS1_25CollectiveMainloopFwdSm80ILi8ELi1ELb1EN4cute5tupleIJNS5_1CILi128EEES8_S8_EEELi128ENS_6half_tEfNS_4arch4Sm80ELb1ELb0ELb0ELb0ELb0ELb0ELb1ELb0EEENS1_21CollectiveEpilogueFwdIS9_NS6_IJNS7_ILi1EEESF_SF_EEESA_SC_Li256ELb0ELb1ELb0ELb0EEENS1_30DynamicPersistentTileSchedulerILi256ELi256ELb0ELb1ELb0EEEEEEEEEvNT_6ParamsE --------------------------
	.section	.nv.constant0._ZN7cutlass13device_kernelIN5flash19enable_sm80_to_sm89INS1_16FlashAttnFwdSm80INS1_25CollectiveMainloopFwdSm80ILi8ELi1ELb1EN4cute5tupleIJNS5_1CILi128EEES8_S8_EEELi128ENS_6half_tEfNS_4arch4Sm80ELb1ELb0ELb0ELb0ELb0ELb0ELb1ELb0EEENS1_21CollectiveEpilogueFwdIS9_NS6_IJNS7_ILi1EEESF_SF_EEESA_SC_Li256ELb0ELb1ELb0ELb0EEENS1_30DynamicPersistentTileSchedulerILi256ELi256ELb0ELb1ELb0EEEEEEEEEvNT_6ParamsE,"a",@progbits
	.sectionflags	@""
	.align	4
.nv.constant0._ZN7cutlass13device_kernelIN5flash19enable_sm80_to_sm89INS1_16FlashAttnFwdSm80INS1_25CollectiveMainloopFwdSm80ILi8ELi1ELb1EN4cute5tupleIJNS5_1CILi128EEES8_S8_EEELi128ENS_6half_tEfNS_4arch4Sm80ELb1ELb0ELb0ELb0ELb0ELb0ELb1ELb0EEENS1_21CollectiveEpilogueFwdIS9_NS6_IJNS7_ILi1EEESF_SF_EEESA_SC_Li256ELb0ELb1ELb0ELb0EEENS1_30DynamicPersistentTileSchedulerILi256ELi256ELb0ELb1ELb0EEEEEEEEEvNT_6ParamsE:
	.zero		1592


//--------------------- .nv.constant0._ZN7cutlass13device_kernelIN5flash19enable_sm80_to_sm89INS1_16FlashAttnFwdSm80INS1_25CollectiveMainloopFwdSm80ILi8ELi1ELb1EN4cute5tupleIJNS5_1CILi128EEES8_S8_EEELi128ENS_6half_tEfNS_4arch4Sm80ELb1ELb0ELb0ELb1ELb0ELb0ELb1ELb0EEENS1_21CollectiveEpilogueFwdIS9_NS6_IJNS7_ILi1EEESF_SF_EEESA_SC_Li256ELb1ELb1ELb0ELb0EEENS1_19SingleTileSchedulerILb1ELb0ELb1ELi128EEEEEEEEEvNT_6ParamsE --------------------------
	.section	.nv.constant0._ZN7cutlass13device_kernelIN5flash19enable_sm80_to_sm89INS1_16FlashAttnFwdSm80INS1_25CollectiveMainloopFwdSm80ILi8ELi1ELb1EN4cute5tupleIJNS5_1CILi128EEES8_S8_EEELi128ENS_6half_tEfNS_4arch4Sm80ELb1ELb0ELb0ELb1ELb0ELb0ELb1ELb0EEENS1_21CollectiveEpilogueFwdIS9_NS6_IJNS7_ILi1EEESF_SF_EEESA_SC_Li256ELb1ELb1ELb0ELb0EEENS1_19SingleTileSchedulerILb1ELb0ELb1ELi128EEEEEEEEEvNT_6ParamsE,"a",@progbits
	.sectionflags	@""
	.align	4
.nv.constant0._ZN7cutlass13device_kernelIN5flash19enable_sm80_to_sm89INS1_16FlashAttnFwdSm80INS1_25CollectiveMainloopFwdSm80ILi8ELi1ELb1EN4cute5tupleIJNS5_1CILi128EEES8_S8_EEELi128ENS_6half_tEfNS_4arch4Sm80ELb1ELb0ELb0ELb1ELb0ELb0ELb1ELb0EEENS1_21CollectiveEpilogueFwdIS9_NS6_IJNS7_ILi1EEESF_SF_EEESA_SC_Li256ELb1ELb1ELb0ELb0EEENS1_19SingleTileSchedulerILb1ELb0ELb1ELi128EEEEEEEEEvNT_6ParamsE:
	.zero		1576


//--------------------- .nv.constant0._ZN7cutlass13device_kernelIN5flash19enable_sm80_to_sm89INS1_16FlashAttnFwdSm80INS1_25CollectiveMainloopFwdSm80ILi8ELi1ELb1EN4cute5tupleIJNS5_1CILi128EEES8_S8_EEELi128ENS_6half_tEfNS_4arch4Sm80ELb1ELb0ELb0ELb1ELb0ELb1ELb1ELb0EEENS1_21CollectiveEpilogueFwdIS9_NS6_IJNS7_ILi1EEESF_SF_EEESA_SC_Li256ELb1ELb1ELb0ELb0EEENS1_19SingleTileSchedulerILb1ELb0ELb1ELi128EEEEEEEEEvNT_6ParamsE --------------------------
	.section	.nv.constant0._ZN7cutlass13device_kernelIN5flash19enable_sm80_to_sm89INS1_16FlashAttnFwdSm80INS1_25CollectiveMainloopFwdSm80ILi8ELi1ELb1EN4cute5tupleIJNS5_1CILi128EEES8_S8_EEELi128ENS_6half_tEfNS_4arch4Sm80ELb1ELb0ELb0ELb1ELb0ELb1ELb1ELb0EEENS1_21CollectiveEpilogueFwdIS9_NS6_IJNS7_ILi1EEESF_SF_EEESA_SC_Li256ELb1ELb1ELb0ELb0EEENS1_19SingleTileSchedulerILb1ELb0ELb1ELi128EEEEEEEEEvNT_6ParamsE,"a",@progbits
	.sectionflags	@""
	.align	4
.nv.constant0._ZN7cutlass13device_kernelIN5flash19enable_sm80_to_sm89INS1_16FlashAttnFwdSm80INS1_25CollectiveMainloopFwdSm80ILi8ELi1ELb1EN4cute5tupleIJNS5_1CILi128EEES8_S8_EEELi128ENS_6half_tEfNS_4arch4Sm80ELb1ELb0ELb0ELb1ELb0ELb1ELb1ELb0EEENS1_21CollectiveEpilogueFwdIS9_NS6_IJNS7_ILi1EEESF_SF_EEESA_SC_Li256ELb1ELb1ELb0ELb0EEENS1_19SingleTileSchedulerILb1ELb0ELb1ELi128EEEEEEEEEvNT_6ParamsE:
	.zero		1576


//--------------------- .nv.constant0._ZN7cutlass13device_kernelIN5flash19enable_sm80_to_sm89INS1_16FlashAttnFwdSm80INS1_25CollectiveMainloopFwdSm80ILi4ELi1ELb0EN4cute5tupleIJNS5_1CILi128EEENS7_ILi64EEES8_EEELi128ENS_6half_tEfNS_4arch4Sm80ELb0ELb0ELb0ELb0ELb0ELb0ELb1ELb0EEENS1_21CollectiveEpilogueFwdINS6_IJS8_S8_S9_EEENS6_IJNS7_ILi1EEESH_SH_EEESB_SD_Li128ELb0ELb1ELb0ELb0EEENS1_19SingleTileSchedulerILb0ELb0ELb1ELi128EEEEEEEEEvNT_6ParamsE --------------------------
	.section	.nv.constant0._ZN7cutlass13device_kernelIN5flash19enable_sm80_to_sm89INS1_16FlashAttnFwdSm80INS1_25CollectiveMainloopFwdSm80ILi4ELi1ELb0EN4cute5tupleIJNS5_1CILi128EEENS7_ILi64EEES8_EEELi128ENS_6half_tEfNS_4arch4Sm80ELb0ELb0ELb0ELb0ELb0ELb0ELb1ELb0EEENS1_21CollectiveEpilogueFwdINS6_IJS8_S8_S9_EEENS6_IJNS7_ILi1EEESH_SH_EEESB_SD_Li128ELb0ELb1ELb0ELb0EEENS1_19SingleTileSchedulerILb0ELb0ELb1ELi128EEEEEEEEEvNT_6ParamsE,"a",@progbits
	.sectionflags	@""
	.align	4
.nv.constant0._ZN7cutlass13device_kernelIN5flash19enable_sm80_to_sm89INS1_16FlashAttnFwdSm80INS1_25CollectiveMainloopFwdSm80ILi4ELi1ELb0EN4cute5tupleIJNS5_1CILi128EEENS7_ILi64EEES8_EEELi128ENS_6half_tEfNS_4arch4Sm80ELb0ELb0ELb0ELb0ELb0ELb0ELb1ELb0EEENS1_21CollectiveEpilogueFwdINS6_IJS8_S8_S9_EEENS6_IJNS7_ILi1EEESH_SH_EEESB_SD_Li128ELb0ELb1ELb0ELb0EEENS1_19SingleTileSchedulerILb0ELb0ELb1ELi128EEEEEEEEEvNT_6ParamsE:
	.zero		1576


//--------------------- .nv.constant0._ZN7cutlass13device_kernelIN5flash19enable_sm80_to_sm89INS1_16FlashAttnFwdSm80INS1_25CollectiveMainloopFwdSm80ILi4ELi1ELb0EN4cute5tupleIJNS5_1CILi128EEENS7_ILi64EEES8_EEELi128ENS_6half_tEfNS_4arch4Sm80ELb0ELb0ELb0ELb1ELb0ELb0ELb1ELb0EEENS1_21CollectiveEpilogueFwdINS6_IJS8_S8_S9_EEENS6_IJNS7_ILi1EEESH_SH_EEESB_SD_Li128ELb1ELb1ELb0ELb0EEENS1_19SingleTileSchedulerILb1ELb0ELb1ELi128EEEEEEEEEvNT_6ParamsE --------------------------
	.section	.nv.constant0._ZN7cutlass13device_kernelIN5flash19enable_sm80_to_sm89INS1_16FlashAttnFwdSm80INS1_25CollectiveMainloopFwdSm80ILi4ELi1ELb0EN4cute5tupleIJNS5_1CILi128EEENS7_ILi64EEES8_EEELi128ENS_6half_tEfNS_4arch4Sm80ELb0ELb0ELb0ELb1ELb0ELb0ELb1ELb0EEENS1_21CollectiveEpilogueFwdINS6_IJS8_S8_S9_EEENS6_IJNS7_ILi1EEESH_SH_EEESB_SD_Li128ELb1ELb1ELb0ELb0EEENS1_19SingleTileSchedulerILb1ELb0ELb1ELi128EEEEEEEEEvNT_6ParamsE,"a",@progbits
	.sectionflags	@""
	.align	4
.nv.constant0._ZN7cutlass13device_kernelIN5flash19enable_sm80_to_sm89INS1_16FlashAttnFwdSm80INS1_25CollectiveMainloopFwdSm80ILi4ELi1ELb0EN4cute5tupleIJNS5_1CILi128EEENS7_ILi64EEES8_EEELi128ENS_6half_tEfNS_4arch4Sm80ELb0ELb0ELb0ELb1ELb0ELb0ELb1ELb0EEENS1_21CollectiveEpilogueFwdINS6_IJS8_S8_S9_EEENS6_IJNS7_ILi1EEESH_SH_EEESB_SD_Li128ELb1ELb1ELb0ELb0EEENS1_19SingleTileSchedulerILb1ELb0ELb1ELi128EEEEEEEEEvNT_6ParamsE:
	.zero		1576


//--------------------- .nv.constant0._ZN7cutlass13device_kernelIN5flash19enable_sm80_to_sm89INS1_16FlashAttnFwdSm80INS1_25CollectiveMainloopFwdSm80ILi4ELi1ELb0EN4cute5tupleIJNS5_1CILi128EEENS7_ILi64EEES8_EEELi128ENS_6half_tEfNS_4arch4Sm80ELb0ELb0ELb0ELb1ELb0ELb1ELb1ELb0EEENS1_21CollectiveEpilogueFwdINS6_IJS8_S8_S9_EEENS6_IJNS7_ILi1EEESH_SH_EEESB_SD_Li128ELb1ELb1ELb0ELb0EEENS1_19SingleTileSchedulerILb1ELb0ELb1ELi128EEEEEEEEEvNT_6ParamsE --------------------------
	.section	.nv.constant0._ZN7cutlass13device_kernelIN5flash19enable_sm80_to_sm89INS1_16FlashAttnFwdSm80INS1_25CollectiveMainloopFwdSm80ILi4ELi1ELb0EN4cute5tupleIJNS5_1CILi128EEENS7_ILi64EEES8_EEELi128ENS_6half_tEfNS_4arch4Sm80ELb0ELb0ELb0ELb1ELb0ELb1ELb1ELb0EEENS1_21CollectiveEpilogueFwdINS6_IJS8_S8_S9_EEENS6_IJNS7_ILi1EEESH_SH_EEESB_SD_Li128ELb1ELb1ELb0ELb0EEENS1_19SingleTileSchedulerILb1ELb0ELb1ELi128EEEEEEEEEvNT_6ParamsE,"a",@progbits
	.sectionflags	@""
	.align	4
.nv.constant0._ZN7cutlass13device_kernelIN5flash19enable_sm80_to_sm89INS1_16FlashAttnFwdSm80INS1_25CollectiveMainloopFwdSm80ILi4ELi1ELb0EN4cute5tupleIJNS5_1CILi128EEENS7_ILi64EEES8_EEELi128ENS_6half_tEfNS_4arch4Sm80ELb0ELb0ELb0ELb1ELb0ELb1ELb1ELb0EEENS1_21CollectiveEpilogueFwdINS6_IJS8_S8_S9_EEENS6_IJNS7_ILi1EEESH_SH_EEESB_SD_Li128ELb1ELb1ELb0ELb0EEENS1_19SingleTileSchedulerILb1ELb0ELb1ELi128EEEEEEEEEvNT_6ParamsE:
	.zero		1576


//--------------------- .nv.constant0._ZN7cutlass13device_kernelIN5flash19enable_sm80_to_sm89INS1_16FlashAttnFwdSm80INS1_25CollectiveMainloopFwdSm80ILi4ELi1ELb0EN4cute5tupleIJNS5_1CILi128EEENS7_ILi48EEES8_EEELi128ENS_6half_tEfNS_4arch4Sm80ELb0ELb1ELb0ELb0ELb0ELb0ELb1ELb0EEENS1_21CollectiveEpilogueFwdINS6_IJS8_S8_S9_EEENS6_IJNS7_ILi1EEESH_SH_EEESB_SD_Li128ELb0ELb1ELb0ELb0EEENS1_19SingleTileSchedulerILb0ELb0ELb1ELi128EEEEEEEEEvNT_6ParamsE --------------------------
	.section	.nv.constant0._ZN7cutlass13device_kernelIN5flash19enable_sm80_to_sm89INS1_16FlashAttnFwdSm80INS1_25CollectiveMainloopFwdSm80ILi4ELi1ELb0EN4cute5tupleIJNS5_1CILi128EEENS7_ILi48EEES8_EEELi128ENS_6half_tEfNS_4arch4Sm80ELb0ELb1ELb0ELb0ELb0ELb0ELb1ELb0EEENS1_21CollectiveEpilogueFwdINS6_IJS8_S8_S9_EEENS6_IJNS7_ILi1EEESH_SH_EEESB_SD_Li128ELb0ELb1ELb0ELb0EEENS1_19SingleTileSchedulerILb0ELb0ELb1ELi128EEEEEEEEEvNT_6ParamsE,"a",@progbits
	.sectionflags	@""
	.align	4
.nv.constant0._ZN7cutlass13device_kernelIN5flash19enable_sm80_to_sm89INS1_16FlashAttnFwdSm80INS1_25CollectiveMainloopFwdSm80ILi4ELi1ELb0EN4cute5tupleIJNS5_1CILi128EEENS7_ILi48EEES8_EEELi128ENS_6half_tEfNS_4arch4Sm80ELb0ELb1ELb0ELb0ELb0ELb0ELb1ELb0EEENS1_21CollectiveEpilogueFwdINS6_IJS8_S8_S9_EEENS6_IJNS7_ILi1EEESH_SH_EEESB_SD_Li128ELb0ELb1ELb0ELb0EEENS1_19SingleTileSchedulerILb0ELb0ELb1ELi128EEEEEEEEEvNT_6ParamsE:
	.zero		1576


//--------------------- .nv.constant0._ZN7cutlass13device_kernelIN5flash19enable_sm80_to_sm89INS1_16FlashAttnFwdSm80INS1_25CollectiveMainloopFwdSm80ILi4ELi1ELb0EN4cute5tupleIJNS5_1CILi128EEENS7_ILi48EEES8_EEELi128ENS_6half_tEfNS_4arch4Sm80ELb0ELb1ELb0ELb1ELb0ELb0ELb1ELb0EEENS1_21CollectiveEpilogueFwdINS6_IJS8_S8_S9_EEENS6_IJNS7_ILi1EEESH_SH_EEESB_SD_Li128ELb1ELb1ELb0ELb0EEENS1_19SingleTileSchedulerILb1ELb0ELb1ELi128EEEEEEEEEvNT_6ParamsE --------------------------
	.section	.nv.constant0._ZN7cutlass13device_kernelIN5flash19enable_sm80_to_sm89INS1_16FlashAttnFwdSm80INS1_25CollectiveMainloopFwdSm80ILi4ELi1ELb0EN4cute5tupleIJNS5_1CILi128EEENS7_ILi48EEES8_EEELi128ENS_6half_tEfNS_4arch4Sm80ELb0ELb1ELb0ELb1ELb0ELb0ELb1ELb0EEENS1_21CollectiveEpilogueFwdINS6_IJS8_S8_S9_EEENS6_IJNS7_ILi1EEESH_SH_EEESB_SD_Li128ELb1ELb1ELb0ELb0EEENS1_19SingleTileSchedulerILb1ELb0ELb1ELi128EEEEEEEEEvNT_6ParamsE,"a",@progbits
	.sectionflags	@""
	.align	4
.nv.constant0._ZN7cutlass13device_kernelIN5flash19enable_sm80_to_sm89INS1_16FlashAttnFwdSm80INS1_25CollectiveMainloopFwdSm80ILi4ELi1ELb0EN4cute5tupleIJNS5_1CILi128EEENS7_ILi48EEES8_EEELi128ENS_6half_tEfNS_4arch4Sm80ELb0ELb1ELb0ELb1ELb0ELb0ELb1ELb0EEENS1_21CollectiveEpilogueFwdINS6_IJS8_S8_S9_EEENS6_IJNS7_ILi1EEESH_SH_EEESB_SD_Li128ELb1ELb1ELb0ELb0EEENS1_19SingleTileSchedulerILb1ELb0ELb1ELi128EEEEEEEEEvNT_6ParamsE:
	.zero		1576


//--------------------- .nv.constant0._ZN7cutlass13device_kernelIN5flash19enable_sm80_to_sm89INS1_16FlashAttnFwdSm80INS1_25CollectiveMainloopFwdSm80ILi4ELi1ELb0EN4cute5tupleIJNS5_1CILi128EEENS7_ILi48EEES8_EEELi128ENS_6half_tEfNS_4arch4Sm80ELb0ELb1ELb0ELb1ELb0ELb1ELb1ELb0EEENS1_21CollectiveEpilogueFwdINS6_IJS8_S8_S9_EEENS6_IJNS7_ILi1EEESH_SH_EEESB_SD_Li128ELb1ELb1ELb0ELb0EEENS1_19SingleTileSchedulerILb1ELb0ELb1ELi128EEEEEEEEEvNT_6ParamsE --------------------------
	.section	.nv.constant0._ZN7cutlass13device_kernelIN5flash19enable_sm80_to_sm89INS1_16FlashAttnFwdSm80INS1_25CollectiveMainloopFwdSm80ILi4ELi1ELb0EN4cute5tupleIJNS5_1CILi128EEENS7_ILi48EEES8_EEELi128ENS_6half_tEfNS_4arch4Sm80ELb0ELb1ELb0ELb1ELb0ELb1ELb1ELb0EEENS1_21CollectiveEpilogueFwdINS6_IJS8_S8_S9_EEENS6_IJNS7_ILi1EEESH_SH_EEESB_SD_Li128ELb1ELb1ELb0ELb0EEENS1_19SingleTileSchedulerILb1ELb0ELb1ELi128EEEEEEEEEvNT_6ParamsE,"a",@progbits
	.sectionflags	@""
	.align	4
.nv.constant0._ZN7cutlass13device_kernelIN5flash19enable_sm80_to_sm89INS1_16FlashAttnFwdSm80INS1_25CollectiveMainloopFwdSm80ILi4ELi1ELb0EN4cute5tupleIJNS5_1CILi128EEENS7_ILi48EEES8_EEELi128ENS_6half_tEfNS_4arch4Sm80ELb0ELb1ELb0ELb1ELb0ELb1ELb1ELb0EEENS1_21CollectiveEpilogueFwdINS6_IJS8_S8_S9_EEENS6_IJNS7_ILi1EEESH_SH_EEESB_SD_Li128ELb1ELb1ELb0ELb0EEENS1_19SingleTileSchedulerILb1ELb0ELb1ELi128EEEEEEEEEvNT_6ParamsE:
	.zero		1576


//--------------------- .nv.constant0._ZN7cutlass13device_kernelIN5flash19enable_sm80_to_sm89INS1_16FlashAttnFwdSm80INS1_25CollectiveMainloopFwdSm80ILi4ELi1ELb0EN4cute5tupleIJNS5_1CILi128EEENS7_ILi64EEES8_EEELi128ENS_6half_tEfNS_4arch4Sm80ELb1ELb0ELb0ELb0ELb0ELb0ELb1ELb0EEENS1_21CollectiveEpilogueFwdINS6_IJS8_S8_S9_EEENS6_IJNS7_ILi1EEESH_SH_EEESB_SD_Li128ELb0ELb1ELb0ELb0EEENS1_30DynamicPersistentTileSchedulerILi128ELi128ELb0ELb1ELb0EEEEEEEEEvNT_6ParamsE --------------------------
	.section	.nv.constant0._ZN7cutlass13device_kernelIN5flash19enable_sm80_to_sm89INS1_16FlashAttnFwdSm80INS1_25CollectiveMainloopFwdSm80ILi4ELi1ELb0EN4cute5tupleIJNS5_1CILi128EEENS7_ILi64EEES8_EEELi128ENS_6half_tEfNS_4arch4Sm80ELb1ELb0ELb0ELb0ELb0ELb0ELb1ELb0EEENS1_21CollectiveEpilogueFwdINS6_IJS8_S8_S9_EEENS6_IJNS7_ILi1EEESH_SH_EEESB_SD_Li128ELb0ELb1ELb0ELb0EEENS1_30DynamicPersistentTileSchedulerILi128ELi128ELb0ELb1ELb0EEEEEEEEEvNT_6ParamsE,"a",@progbits
	.sectionflags	@""
	.align	4
.nv.constant0._ZN7cutlass13device_kernelIN5flash19enable_sm80_to_sm89INS1_16FlashAttnFwdSm80INS1_25CollectiveMainloopFwdSm80ILi4ELi1ELb0EN4cute5tupleIJNS5_1CILi128EEENS7_ILi64EEES8_EEELi128ENS_6half_tEfNS_4arch4Sm80ELb1ELb0ELb0ELb0ELb0ELb0ELb1ELb0EEENS1_21CollectiveEpilogueFwdINS6_IJS8_S8_S9_EEENS6_IJNS7_ILi1EEESH_SH_EEESB_SD_Li128ELb0ELb1ELb0ELb0EEENS1_30DynamicPersistentTileSchedulerILi128ELi128ELb0ELb1ELb0EEEEEEEEEvNT_6ParamsE:
	.zero		1592


//--------------------- .nv.constant0._ZN7cutlass13device_kernelIN5flash19enable_sm80_to_sm89INS1_16FlashAttnFwdSm80INS1_25CollectiveMainloopFwdSm80ILi4ELi1ELb0EN4cute5tupleIJNS5_1CILi128EEENS7_ILi64EEES8_EEELi128ENS_6half_tEfNS_4arch4Sm80ELb1ELb0ELb0ELb1ELb0ELb0ELb1ELb0EEENS1_21CollectiveEpilogueFwdINS6_IJS8_S8_S9_EEENS6_IJNS7_ILi1EEESH_SH_EEESB_SD_Li128ELb1ELb1ELb0ELb0EEENS1_19SingleTileSchedulerILb1ELb0ELb1ELi128EEEEEEEEEvNT_6ParamsE --------------------------
	.section	.nv.constant0._ZN7cutlass13device_kernelIN5flash19enable_sm80_to_sm89INS1_16FlashAttnFwdSm80INS1_25CollectiveMainloopFwdSm80ILi4ELi1ELb0EN4cute5tupleIJNS5_1CILi128EEENS7_ILi64EEES8_EEELi128ENS_6half_tEfNS_4arch4Sm80ELb1ELb0ELb0ELb1ELb0ELb0ELb1ELb0EEENS1_21CollectiveEpilogueFwdINS6_IJS8_S8_S9_EEENS6_IJNS7_ILi1EEESH_SH_EEESB_SD_Li128ELb1ELb1ELb0ELb0EEENS1_19SingleTileSchedulerILb1ELb0ELb1ELi128EEEEEEEEEvNT_6ParamsE,"a",@progbits
	.sectionflags	@""
	.align	4
.nv.constant0._ZN7cutlass13device_kernelIN5flash19enable_sm80_to_sm89INS1_16FlashAttnFwdSm80INS1_25CollectiveMainloopFwdSm80ILi4ELi1ELb0EN4cute5tupleIJNS5_1CILi128EEENS7_ILi64EEES8_EEELi128ENS_6half_tEfNS_4arch4Sm80ELb1ELb0ELb0ELb1ELb0ELb0ELb1ELb0EEENS1_21CollectiveEpilogueFwdINS6_IJS8_S8_S9_EEENS6_IJNS7_ILi1EEESH_SH_EEESB_SD_Li128ELb1ELb1ELb0ELb0EEENS1_19SingleTileSchedulerILb1ELb0ELb1ELi128EEEEEEEEEvNT_6ParamsE:
	.zero		1576


//--------------------- .nv.constant0._ZN7cutlass13device_kernelIN5flash19enable_sm80_to_sm89INS1_16FlashAttnFwdSm80INS1_25CollectiveMainloopFwdSm80ILi4ELi1ELb0EN4cute5tupleIJNS5_1CILi128EEENS7_ILi64EEES8_EEELi128ENS_6half_tEfNS_4arch4Sm80ELb1ELb0ELb0ELb1ELb0ELb1ELb1ELb0EEENS1_21CollectiveEpilogueFwdINS6_IJS8_S8_S9_EEENS6_IJNS7_ILi1EEESH_SH_EEESB_SD_Li128ELb1ELb1ELb0ELb0EEENS1_19SingleTileSchedulerILb1ELb0ELb1ELi128EEEEEEEEEvNT_6ParamsE --------------------------
	.section	.nv.constant0._ZN7cutlass13device_kernelIN5flash19enable_sm80_to_sm89INS1_16FlashAttnFwdSm80INS1_25CollectiveMainloopFwdSm80ILi4ELi1ELb0EN4cute5tupleIJNS5_1CILi128EEENS7_ILi64EEES8_EEELi128ENS_6half_tEfNS_4arch4Sm80ELb1ELb0ELb0ELb1ELb0ELb1ELb1ELb0EEENS1_21CollectiveEpilogueFwdINS6_IJS8_S8_S9_EEENS6_IJNS7_ILi1EEESH_SH_EEESB_SD_Li128ELb1ELb1ELb0ELb0EEENS1_19SingleTileSchedulerILb1ELb0ELb1ELi128EEEEEEEEEvNT_6ParamsE,"a",@progbits
	.sectionflags	@""
	.align	4
.nv.constant0._ZN7cutlass13device_kernelIN5flash19enable_sm80_to_sm89INS1_16FlashAttnFwdSm80INS1_25CollectiveMainloopFwdSm80ILi4ELi1ELb0EN4cute5tupleIJNS5_1CILi128EEENS7_ILi64EEES8_EEELi128ENS_6half_tEfNS_4arch4Sm80ELb1ELb0ELb0ELb1ELb0ELb1ELb1ELb0EEENS1_21CollectiveEpilogueFwdINS6_IJS8_S8_S9_EEENS6_IJNS7_ILi1EEESH_SH_EEESB_SD_Li128ELb1ELb1ELb0ELb0EEENS1_19SingleTileSchedulerILb1ELb0ELb1ELi128EEEEEEEEEvNT_6ParamsE:
	.zero		1576


//--------------------- SYMBOLS --------------------------

	.type		.nv.reservedSmem.offset0,@object
	.size		.nv.reservedSmem.offset0,0x4
